def matmul_kernel(
    a_ptr,
    b_ptr,
    c_ptr,
    M,
    N,
    K,
    stride_am,
    stride_ak,
    stride_bk,
    stride_bn,
    stride_cm,
    stride_cn,
    BLOCK_M: tl.constexpr,
    BLOCK_N: tl.constexpr,
    BLOCK_K: tl.constexpr,
    GROUP_M: tl.constexpr,
):
    pid = tl.program_id(axis=0)
    num_pid_m = tl.cdiv(M, BLOCK_M)
    num_pid_n = tl.cdiv(N, BLOCK_N)
    num_pid_in_group = GROUP_M * num_pid_n
    group_id = pid // num_pid_in_group
    first_pid_m = group_id * GROUP_M
    group_size_m = min(num_pid_m - first_pid_m, GROUP_M)
    pid_m = first_pid_m + ((pid % num_pid_in_group) % group_size_m)
    pid_n = (pid % num_pid_in_group) // group_size_m

    offs_am = (pid_m * BLOCK_M + tl.arange(0, BLOCK_M)) % M
    offs_bn = (pid_n * BLOCK_N + tl.arange(0, BLOCK_N)) % N
    offs_k = tl.arange(0, BLOCK_K)
    a_ptrs = a_ptr + offs_am[:, None] * stride_am + offs_k[None, :] * stride_ak
    b_ptrs = b_ptr + offs_k[:, None] * stride_bk + offs_bn[None, :] * stride_bn

    acc = tl.zeros((BLOCK_M, BLOCK_N), dtype=tl.float32)
    for kk in range(0, tl.cdiv(K, BLOCK_K)):
        a = tl.load(a_ptrs, mask=offs_k[None, :] < K - kk * BLOCK_K, other=0.0)
        b = tl.load(b_ptrs, mask=offs_k[:, None] < K - kk * BLOCK_K, other=0.0)
        acc = tl.dot(a, b, acc)
        a_ptrs += BLOCK_K * stride_ak
        b_ptrs += BLOCK_K * stride_bk

    c = acc.to(c_ptr.dtype.element_ty)
    offs_cm = pid_m * BLOCK_M + tl.arange(0, BLOCK_M)
    offs_cn = pid_n * BLOCK_N + tl.arange(0, BLOCK_N)
    c_ptrs = c_ptr + offs_cm[:, None] * stride_cm + offs_cn[None, :] * stride_cn
    mask = (offs_cm[:, None] < M) & (offs_cn[None, :] < N)
    tl.store(c_ptrs, c, mask=mask)

# config = {"BLOCK_K": 32, "BLOCK_M": 256, "BLOCK_N": 32, "GROUP_M": 8, "arch": "sm_80", "dtype": "fp16", "num_ctas": 1, "num_stages": 3, "num_warps": 4}
# arch = sm_80


// ===== COMPILED SASS (sm_80) =====

	.target	sm_80

	.elftype	@"ET_EXEC"


//--------------------- .note.nv.tkinfo           --------------------------
	.section	.note.nv.tkinfo,"",@"SHT_NOTE"
	.sectionflags	@"SHF_NOTE_NV_TKINFO"
	.tkinfo
        /*0018*/ 	.word	0x00000002
        /*0030*/ 	.string	""
        /*0030*/ 	.string	"ptxas"
        /*0030*/ 	.string	"Cuda compilation tools, release 13.0, V13.0.88"
        /*0030*/ 	.string	"Build cuda_13.0.r13.0/compiler.36424714_0"
        /*0030*/ 	.string	"-v  -suppress-debug-info  -lineinfo  -arch sm_80 "



//--------------------- .note.nv.cuinfo           --------------------------
	.section	.note.nv.cuinfo,"",@"SHT_NOTE"
	.sectionflags	@"SHF_NOTE_NV_CUINFO"
        /*0018*/ 	.short	0x0002
        /*001a*/ 	.short	0x0050
        /*001c*/ 	.short	0x0082
	.zero		2


//--------------------- .nv.info                  --------------------------
	.section	.nv.info,"",@"SHT_CUDA_INFO"
	.align	4


	//----- nvinfo : EIATTR_REGCOUNT
	.align		4
        /*0000*/ 	.byte	0x04, 0x2f
        /*0002*/ 	.short	(.L_1 - .L_0)
	.align		4
.L_0:
        /*0004*/ 	.word	index@(matmul_kernel)
        /*0008*/ 	.word	0x000000ff


	//----- nvinfo : EIATTR_FRAME_SIZE
	.align		4
.L_1:
        /*000c*/ 	.byte	0x04, 0x11
        /*000e*/ 	.short	(.L_3 - .L_2)
	.align		4
.L_2:
        /*0010*/ 	.word	index@(matmul_kernel)
        /*0014*/ 	.word	0x000000d0


	//----- nvinfo : EIATTR_MIN_STACK_SIZE
	.align		4
.L_3:
        /*0018*/ 	.byte	0x04, 0x12
        /*001a*/ 	.short	(.L_5 - .L_4)
	.align		4
.L_4:
        /*001c*/ 	.word	index@(matmul_kernel)
        /*0020*/ 	.word	0x000000d0
.L_5:


//--------------------- .nv.info.matmul_kernel    --------------------------
	.section	.nv.info.matmul_kernel,"",@"SHT_CUDA_INFO"
	.sectionflags	@""
	.align	4


	//----- nvinfo : EIATTR_CUDA_API_VERSION
	.align		4
        /*0000*/ 	.byte	0x04, 0x37
        /*0002*/ 	.short	(.L_7 - .L_6)
.L_6:
        /*0004*/ 	.word	0x00000082


	//----- nvinfo : EIATTR_SW2861232_WAR
	.align		4
.L_7:
        /*0008*/ 	.byte	0x01, 0x35
	.zero		2


	//----- nvinfo : EIATTR_PARAM_CBANK
	.align		4
        /*000c*/ 	.byte	0x04, 0x0a
        /*000e*/ 	.short	(.L_9 - .L_8)
	.align		4
.L_8:
        /*0010*/ 	.word	index@(.nv.constant0.matmul_kernel)
        /*0014*/ 	.short	0x0160
        /*0016*/ 	.short	0x0050


	//----- nvinfo : EIATTR_CBANK_PARAM_SIZE
	.align		4
.L_9:
        /*0018*/ 	.byte	0x03, 0x19
        /*001a*/ 	.short	0x0050


	//----- nvinfo : EIATTR_KPARAM_INFO
	.align		4
        /*001c*/ 	.byte	0x04, 0x17
        /*001e*/ 	.short	(.L_11 - .L_10)
.L_10:
        /*0020*/ 	.word	0x00000000
        /*0024*/ 	.short	0x000d
        /*0026*/ 	.short	0x0048
        /*0028*/ 	.byte	0x00, 0xf4, 0x21, 0x00


	//----- nvinfo : EIATTR_KPARAM_INFO
	.align		4
.L_11:
        /*002c*/ 	.byte	0x04, 0x17
        /*002e*/ 	.short	(.L_13 - .L_12)
.L_12:
        /*0030*/ 	.word	0x00000000
        /*0034*/ 	.short	0x000c
        /*0036*/ 	.short	0x0040
        /*0038*/ 	.byte	0x00, 0xf4, 0x21, 0x00


	//----- nvinfo : EIATTR_KPARAM_INFO
	.align		4
.L_13:
        /*003c*/ 	.byte	0x04, 0x17
        /*003e*/ 	.short	(.L_15 - .L_14)
.L_14:
        /*0040*/ 	.word	0x00000000
        /*0044*/ 	.short	0x000b
        /*0046*/ 	.short	0x0038
        /*0048*/ 	.byte	0x00, 0xf0, 0x11, 0x00


	//----- nvinfo : EIATTR_KPARAM_INFO
	.align		4
.L_15:
        /*004c*/ 	.byte	0x04, 0x17
        /*004e*/ 	.short	(.L_17 - .L_16)
.L_16:
        /*0050*/ 	.word	0x00000000
        /*0054*/ 	.short	0x000a
        /*0056*/ 	.short	0x0034
        /*0058*/ 	.byte	0x00, 0xf0, 0x11, 0x00


	//----- nvinfo : EIATTR_KPARAM_INFO
	.align		4
.L_17:
        /*005c*/ 	.byte	0x04, 0x17
        /*005e*/ 	.short	(.L_19 - .L_18)
.L_18:
        /*0060*/ 	.word	0x00000000
        /*0064*/ 	.short	0x0009
        /*0066*/ 	.short	0x0030
        /*0068*/ 	.byte	0x00, 0xf0, 0x11, 0x00


	//----- nvinfo : EIATTR_KPARAM_INFO
	.align		4
.L_19:
        /*006c*/ 	.byte	0x04, 0x17
        /*006e*/ 	.short	(.L_21 - .L_20)
.L_20:
        /*0070*/ 	.word	0x00000000
        /*0074*/ 	.short	0x0008
        /*0076*/ 	.short	0x002c
        /*0078*/ 	.byte	0x00, 0xf0, 0x11, 0x00


	//----- nvinfo : EIATTR_KPARAM_INFO
	.align		4
.L_21:
        /*007c*/ 	.byte	0x04, 0x17
        /*007e*/ 	.short	(.L_23 - .L_22)
.L_22:
        /*0080*/ 	.word	0x00000000
        /*0084*/ 	.short	0x0007
        /*0086*/ 	.short	0x0028
        /*0088*/ 	.byte	0x00, 0xf0, 0x11, 0x00


	//----- nvinfo : EIATTR_KPARAM_INFO
	.align		4
.L_23:
        /*008c*/ 	.byte	0x04, 0x17
        /*008e*/ 	.short	(.L_25 - .L_24)
.L_24:
        /*0090*/ 	.word	0x00000000
        /*0094*/ 	.short	0x0006
        /*0096*/ 	.short	0x0024
        /*0098*/ 	.byte	0x00, 0xf0, 0x11, 0x00


	//----- nvinfo : EIATTR_KPARAM_INFO
	.align		4
.L_25:
        /*009c*/ 	.byte	0x04, 0x17
        /*009e*/ 	.short	(.L_27 - .L_26)
.L_26:
        /*00a0*/ 	.word	0x00000000
        /*00a4*/ 	.short	0x0005
        /*00a6*/ 	.short	0x0020
        /*00a8*/ 	.byte	0x00, 0xf0, 0x11, 0x00


	//----- nvinfo : EIATTR_KPARAM_INFO
	.align		4
.L_27:
        /*00ac*/ 	.byte	0x04, 0x17
        /*00ae*/ 	.short	(.L_29 - .L_28)
.L_28:
        /*00b0*/ 	.word	0x00000000
        /*00b4*/ 	.short	0x0004
        /*00b6*/ 	.short	0x001c
        /*00b8*/ 	.byte	0x00, 0xf0, 0x11, 0x00


	//----- nvinfo : EIATTR_KPARAM_INFO
	.align		4
.L_29:
        /*00bc*/ 	.byte	0x04, 0x17
        /*00be*/ 	.short	(.L_31 - .L_30)
.L_30:
        /*00c0*/ 	.word	0x00000000
        /*00c4*/ 	.short	0x0003
        /*00c6*/ 	.short	0x0018
        /*00c8*/ 	.byte	0x00, 0xf0, 0x11, 0x00


	//----- nvinfo : EIATTR_KPARAM_INFO
	.align		4
.L_31:
        /*00cc*/ 	.byte	0x04, 0x17
        /*00ce*/ 	.short	(.L_33 - .L_32)
.L_32:
        /*00d0*/ 	.word	0x00000000
        /*00d4*/ 	.short	0x0002
        /*00d6*/ 	.short	0x0010
        /*00d8*/ 	.byte	0x00, 0xf4, 0x21, 0x00


	//----- nvinfo : EIATTR_KPARAM_INFO
	.align		4
.L_33:
        /*00dc*/ 	.byte	0x04, 0x17
        /*00de*/ 	.short	(.L_35 - .L_34)
.L_34:
        /*00e0*/ 	.word	0x00000000
        /*00e4*/ 	.short	0x0001
        /*00e6*/ 	.short	0x0008
        /*00e8*/ 	.byte	0x00, 0xf4, 0x21, 0x00


	//----- nvinfo : EIATTR_KPARAM_INFO
	.align		4
.L_35:
        /*00ec*/ 	.byte	0x04, 0x17
        /*00ee*/ 	.short	(.L_37 - .L_36)
.L_36:
        /*00f0*/ 	.word	0x00000000
        /*00f4*/ 	.short	0x0000
        /*00f6*/ 	.short	0x0000
        /*00f8*/ 	.byte	0x00, 0xf4, 0x21, 0x00


	//----- nvinfo : EIATTR_MAXREG_COUNT
	.align		4
.L_37:
        /*00fc*/ 	.byte	0x03, 0x1b
        /*00fe*/ 	.short	0x00ff


	//----- nvinfo : EIATTR_NUM_BARRIERS
	.align		4
        /*0100*/ 	.byte	0x02, 0x4c
        /*0102*/ 	.byte	0x01
	.zero		1


	//----- nvinfo : EIATTR_ANNOTATIONS
	.align		4
        /*0104*/ 	.byte	0x04, 0x55
        /*0106*/ 	.short	(.L_39 - .L_38)


	//   ....[0]....
.L_38:
        /*0108*/ 	.word	0x00000001
        /*010c*/ 	.byte	0x30, 0x05, 0x00, 0x00, 0x01, 0x00, 0x00, 0x00, 0x40, 0x05, 0x00, 0x00, 0x01, 0x00, 0x00, 0x00
        /* <DEDUP_REMOVED lines=30> */
        /*02fc*/ 	.byte	0x40, 0x3f, 0x00, 0x00


	//----- nvinfo : EIATTR_MERCURY_ISA_VERSION
	.align		4
.L_39:
        /*0300*/ 	.byte	0x03, 0x5f
        /*0302*/ 	.short	0x0000


	//----- nvinfo : EIATTR_EXIT_INSTR_OFFSETS
	.align		4
        /*0304*/ 	.byte	0x04, 0x1c
        /*0306*/ 	.short	(.L_41 - .L_40)


	//   ....[0]....
.L_40:
        /*0308*/ 	.word	0x000055f0


	//   ....[1]....
        /*030c*/ 	.word	0x00005620


	//----- nvinfo : EIATTR_REQNTID
	.align		4
.L_41:
        /*0310*/ 	.byte	0x04, 0x10
        /*0312*/ 	.short	(.L_43 - .L_42)
.L_42:
        /*0314*/ 	.word	0x00000080
        /*0318*/ 	.word	0x00000001
        /*031c*/ 	.word	0x00000001
.L_43:


//--------------------- .nv.callgraph             --------------------------
	.section	.nv.callgraph,"",@"SHT_CUDA_CALLGRAPH"
	.align	4
	.sectionentsize	8
	.align		4
        /*0000*/ 	.word	0x00000000
	.align		4
        /*0004*/ 	.word	0xffffffff
	.align		4
        /*0008*/ 	.word	0x00000000
	.align		4
        /*000c*/ 	.word	0xfffffffe
	.align		4
        /*0010*/ 	.word	0x00000000
	.align		4
        /*0014*/ 	.word	0xfffffffd
	.align		4
        /*0018*/ 	.word	0x00000000
	.align		4
        /*001c*/ 	.word	0xfffffffc


//--------------------- .nv.rel.action            --------------------------
	.section	.nv.rel.action,"",@"SHT_CUDA_RELOCINFO"
	.align	8
	.sectionentsize	8
        /*0000*/ 	.byte	0x73, 0x00, 0x00, 0x00, 0x00, 0x00, 0x00, 0x00, 0x00, 0x00, 0x00, 0x11, 0x25, 0x00, 0x05, 0x36


//--------------------- .nv.constant0.matmul_kernel --------------------------
	.section	.nv.constant0.matmul_kernel,"a",@progbits
	.sectionflags	@""
	.align	4
.nv.constant0.matmul_kernel:
	.zero		432


//--------------------- .text.matmul_kernel       --------------------------
	.section	.text.matmul_kernel,"ax",@progbits
	.sectioninfo	@"SHI_REGISTERS=255"
	.align	128
        .global         matmul_kernel
        .type           matmul_kernel,@function
        .size           matmul_kernel,(.L_x_5 - matmul_kernel)
        .other          matmul_kernel,@"STO_CUDA_ENTRY STV_DEFAULT"
matmul_kernel:
.text.matmul_kernel:
[----:B------:R-:W-:-:S03]  /*0000*/  IMAD.MOV.U32 R1, RZ, RZ, c[0x0][0x28] ;  /* 0x00000a00ff017624 */ /* 0x000fc600078e00ff */
[----:B------:R-:W-:Y:S01]  /*0010*/  IMAD.MOV.U32 R19, RZ, RZ, 0x1f ;  /* 0x0000001fff137424 */ /* 0x000fe200078e00ff */
[----:B------:R-:W0:Y:S01]  /*0020*/  S2R R5, SR_CTAID.X ;  /* 0x0000000000057919 */ /* 0x000e220000002500 */
[----:B------:R-:W-:Y:S01]  /*0030*/  IADD3 R1, R1, -0xd0, RZ ;  /* 0xffffff3001017810 */ /* 0x000fe20007ffe0ff */
[----:B------:R-:W-:Y:S01]  /*0040*/  ULDC.64 UR4, c[0x0][0x118] ;  /* 0x0000460000047ab9 */ /* 0x000fe20000000a00 */
[----:B------:R-:W-:Y:S01]  /*0050*/  IMAD.MOV.U32 R183, RZ, RZ, c[0x0][0x180] ;  /* 0x00006000ffb77624 */ /* 0x000fe200078e00ff */
[----:B------:R-:W-:Y:S01]  /*0060*/  IADD3 R0, R19, c[0x0][0x17c], RZ ;  /* 0x00005f0013007a10 */ /* 0x000fe20007ffe0ff */
[----:B------:R-:W1:Y:S03]  /*0070*/  S2R R33, SR_TID.X ;  /* 0x0000000000217919 */ /* 0x000e660000002100 */
[----:B------:R-:W-:-:S04]  /*0080*/  SHF.R.S32.HI R3, RZ, 0x1f, R0 ;  /* 0x0000001fff037819 */ /* 0x000fc80000011400 */
[----:B------:R-:W-:-:S04]  /*0090*/  LEA.HI R3, R3, R0, RZ, 0x5 ;  /* 0x0000000003037211 */ /* 0x000fc800078f28ff */
[----:B------:R-:W-:-:S05]  /*00a0*/  SHF.R.S32.HI R3, RZ, 0x5, R3 ;  /* 0x00000005ff037819 */ /* 0x000fca0000011403 */
[----:B------:R-:W-:Y:S01]  /*00b0*/  IMAD.SHL.U32 R4, R3, 0x8, RZ ;  /* 0x0000000803047824 */ /* 0x000fe200078e00ff */
[----:B0-----:R-:W-:-:S04]  /*00c0*/  IABS R8, R5 ;  /* 0x0000000500087213 */ /* 0x001fc80000000000 */
[-C--:B------:R-:W-:Y:S02]  /*00d0*/  IABS R7, R4.reuse ;  /* 0x0000000400077213 */ /* 0x080fe40000000000 */
[----:B------:R-:W-:Y:S02]  /*00e0*/  IABS R10, R4 ;  /* 0x00000004000a7213 */ /* 0x000fe40000000000 */
[----:B------:R-:W0:Y:S01]  /*00f0*/  I2F.RP R0, R7 ;  /* 0x0000000700007306 */ /* 0x000e220000209400 */
[C---:B-1----:R-:W-:Y:S02]  /*0100*/  LOP3.LUT R32, R33.reuse, 0x7f, RZ, 0xc0, !PT ;  /* 0x0000007f21207812 */ /* 0x042fe400078ec0ff */
[----:B------:R-:W-:-:S05]  /*0110*/  LOP3.LUT R12, R33, 0x60, RZ, 0xc0, !PT ;  /* 0x00000060210c7812 */ /* 0x000fca00078ec0ff */
[----:B0-----:R-:W0:Y:S02]  /*0120*/  MUFU.RCP R0, R0 ;  /* 0x0000000000007308 */ /* 0x001e240000001000 */
[----:B0-----:R-:W-:Y:S01]  /*0130*/  IADD3 R2, R0, 0xffffffe, RZ ;  /* 0x0ffffffe00027810 */ /* 0x001fe20007ffe0ff */
[----:B------:R-:W-:-:S05]  /*0140*/  IMAD.MOV R0, RZ, RZ, -R10 ;  /* 0x000000ffff007224 */ /* 0x000fca00078e0a0a */
[----:B------:R0:W1:Y:S02]  /*0150*/  F2I.FTZ.U32.TRUNC.NTZ R3, R2 ;  /* 0x0000000200037305 */ /* 0x000064000021f000 */
[----:B0-----:R-:W-:Y:S02]  /*0160*/  IMAD.MOV.U32 R2, RZ, RZ, RZ ;  /* 0x000000ffff027224 */ /* 0x001fe400078e00ff */
[----:B-1----:R-:W-:-:S04]  /*0170*/  IMAD.MOV R6, RZ, RZ, -R3 ;  /* 0x000000ffff067224 */ /* 0x002fc800078e0a03 */
[----:B------:R-:W-:Y:S02]  /*0180*/  IMAD R9, R6, R7, RZ ;  /* 0x0000000706097224 */ /* 0x000fe400078e02ff */
[----:B------:R-:W-:Y:S02]  /*0190*/  IMAD.MOV.U32 R6, RZ, RZ, R8 ;  /* 0x000000ffff067224 */ /* 0x000fe400078e0008 */
[----:B------:R-:W-:-:S06]  /*01a0*/  IMAD.HI.U32 R3, R3, R9, R2 ;  /* 0x0000000903037227 */ /* 0x000fcc00078e0002 */
[----:B------:R-:W-:-:S04]  /*01b0*/  IMAD.HI.U32 R3, R3, R6, RZ ;  /* 0x0000000603037227 */ /* 0x000fc800078e00ff */
[----:B------:R-:W-:-:S05]  /*01c0*/  IMAD R0, R3, R0, R6 ;  /* 0x0000000003007224 */ /* 0x000fca00078e0206 */
[----:B------:R-:W-:-:S13]  /*01d0*/  ISETP.GT.U32.AND P1, PT, R7, R0, PT ;  /* 0x000000000700720c */ /* 0x000fda0003f24070 */
[----:B------:R-:W-:Y:S01]  /*01e0*/  @!P1 IMAD.IADD R0, R0, 0x1, -R7 ;  /* 0x0000000100009824 */ /* 0x000fe200078e0a07 */
[----:B------:R-:W-:Y:S02]  /*01f0*/  @!P1 IADD3 R3, R3, 0x1, RZ ;  /* 0x0000000103039810 */ /* 0x000fe40007ffe0ff */
[----:B------:R-:W-:Y:S02]  /*0200*/  ISETP.NE.AND P1, PT, R4, RZ, PT ;  /* 0x000000ff0400720c */ /* 0x000fe40003f25270 */
[----:B------:R-:W-:Y:S02]  /*0210*/  ISETP.GE.U32.AND P0, PT, R0, R7, PT ;  /* 0x000000070000720c */ /* 0x000fe40003f06070 */
[----:B------:R-:W-:-:S04]  /*0220*/  LOP3.LUT R0, R5, R4, RZ, 0x3c, !PT ;  /* 0x0000000405007212 */ /* 0x000fc800078e3cff */
[----:B------:R-:W-:Y:S01]  /*0230*/  ISETP.GE.AND P2, PT, R0, RZ, PT ;  /* 0x000000ff0000720c */ /* 0x000fe20003f46270 */
[----:B------:R-:W-:-:S05]  /*0240*/  IMAD.MOV.U32 R0, RZ, RZ, c[0x0][0x178] ;  /* 0x00005e00ff007624 */ /* 0x000fca00078e00ff */
[----:B------:R-:W-:Y:S02]  /*0250*/  IADD3 R0, R0, 0xff, RZ ;  /* 0x000000ff00007810 */ /* 0x000fe40007ffe0ff */
[----:B------:R-:W-:-:S05]  /*0260*/  @P0 IADD3 R3, R3, 0x1, RZ ;  /* 0x0000000103030810 */ /* 0x000fca0007ffe0ff */
[----:B------:R-:W-:Y:S01]  /*0270*/  IMAD.MOV.U32 R2, RZ, RZ, R3 ;  /* 0x000000ffff027224 */ /* 0x000fe200078e0003 */
[----:B------:R-:W-:-:S03]  /*0280*/  SHF.R.S32.HI R3, RZ, 0x1f, R0 ;  /* 0x0000001fff037819 */ /* 0x000fc60000011400 */
[----:B------:R-:W-:Y:S01]  /*0290*/  @!P2 IMAD.MOV R2, RZ, RZ, -R2 ;  /* 0x000000ffff02a224 */ /* 0x000fe200078e0a02 */
[----:B------:R-:W-:Y:S02]  /*02a0*/  @!P1 LOP3.LUT R2, RZ, R4, RZ, 0x33, !PT ;  /* 0x00000004ff029212 */ /* 0x000fe400078e33ff */
[----:B------:R-:W-:-:S03]  /*02b0*/  LEA.HI R3, R3, R0, RZ, 0x8 ;  /* 0x0000000003037211 */ /* 0x000fc600078f40ff */
[----:B------:R-:W-:Y:S02]  /*02c0*/  IMAD.SHL.U32 R8, R2, 0x8, RZ ;  /* 0x0000000802087824 */ /* 0x000fe400078e00ff */
[----:B------:R-:W-:-:S03]  /*02d0*/  IMAD.MOV R2, RZ, RZ, -R2 ;  /* 0x000000ffff027224 */ /* 0x000fc600078e0a02 */
[----:B------:R-:W-:Y:S01]  /*02e0*/  LEA.HI.SX32 R3, R3, -R8, 0x18 ;  /* 0x8000000803037211 */ /* 0x000fe200078fc2ff */
[----:B------:R-:W-:-:S03]  /*02f0*/  IMAD R4, R4, R2, R5 ;  /* 0x0000000204047224 */ /* 0x000fc600078e0205 */
[----:B------:R-:W-:Y:S02]  /*0300*/  IMNMX R11, R3, 0x8, PT ;  /* 0x00000008030b7817 */ /* 0x000fe40003800200 */
[----:B------:R-:W-:Y:S02]  /*0310*/  IABS R9, R4 ;  /* 0x0000000400097213 */ /* 0x000fe40000000000 */
[----:B------:R-:W-:-:S04]  /*0320*/  IABS R7, R11 ;  /* 0x0000000b00077213 */ /* 0x000fc80000000000 */
[----:B------:R-:W0:Y:S08]  /*0330*/  I2F.RP R0, R7 ;  /* 0x0000000700007306 */ /* 0x000e300000209400 */
[----:B0-----:R-:W0:Y:S02]  /*0340*/  MUFU.RCP R0, R0 ;  /* 0x0000000000007308 */ /* 0x001e240000001000 */
[----:B0-----:R-:W-:-:S06]  /*0350*/  IADD3 R3, R0, 0xffffffe, RZ ;  /* 0x0ffffffe00037810 */ /* 0x001fcc0007ffe0ff */
[----:B------:R-:W0:Y:S02]  /*0360*/  F2I.FTZ.U32.TRUNC.NTZ R3, R3 ;  /* 0x0000000300037305 */ /* 0x000e24000021f000 */
[----:B0-----:R-:W-:-:S04]  /*0370*/  IMAD.MOV R6, RZ, RZ, -R3 ;  /* 0x000000ffff067224 */ /* 0x001fc800078e0a03 */
[----:B------:R-:W-:Y:S01]  /*0380*/  IMAD.MOV.U32 R2, RZ, RZ, R6 ;  /* 0x000000ffff027224 */ /* 0x000fe200078e0006 */
[----:B------:R-:W-:-:S03]  /*0390*/  IABS R6, R11 ;  /* 0x0000000b00067213 */ /* 0x000fc60000000000 */
[----:B------:R-:W-:Y:S02]  /*03a0*/  IMAD R5, R2, R7, RZ ;  /* 0x0000000702057224 */ /* 0x000fe400078e02ff */
[----:B------:R-:W-:Y:S02]  /*03b0*/  IMAD.MOV.U32 R2, RZ, RZ, RZ ;  /* 0x000000ffff027224 */ /* 0x000fe400078e00ff */
[----:B------:R-:W-:Y:S02]  /*03c0*/  IMAD.MOV R0, RZ, RZ, -R6 ;  /* 0x000000ffff007224 */ /* 0x000fe400078e0a06 */
[----:B------:R-:W-:-:S04]  /*03d0*/  IMAD.HI.U32 R2, R3, R5, R2 ;  /* 0x0000000503027227 */ /* 0x000fc800078e0002 */
[----:B------:R-:W-:Y:S02]  /*03e0*/  IMAD.MOV.U32 R6, RZ, RZ, c[0x0][0x180] ;  /* 0x00006000ff067624 */ /* 0x000fe400078e00ff */
[----:B------:R-:W-:-:S03]  /*03f0*/  IMAD.HI.U32 R2, R2, R9, RZ ;  /* 0x0000000902027227 */ /* 0x000fc600078e00ff */
[----:B------:R-:W-:Y:S01]  /*0400*/  IADD3 R6, R6, 0x1f, RZ ;  /* 0x0000001f06067810 */ /* 0x000fe20007ffe0ff */
[----:B------:R-:W-:-:S05]  /*0410*/  IMAD R0, R2, R0, R9 ;  /* 0x0000000002007224 */ /* 0x000fca00078e0209 */
[----:B------:R-:W-:-:S13]  /*0420*/  ISETP.GT.U32.AND P1, PT, R7, R0, PT ;  /* 0x000000000700720c */ /* 0x000fda0003f24070 */
[----:B------:R-:W-:Y:S01]  /*0430*/  @!P1 IMAD.IADD R0, R0, 0x1, -R7 ;  /* 0x0000000100009824 */ /* 0x000fe200078e0a07 */
[----:B------:R-:W-:Y:S02]  /*0440*/  @!P1 IADD3 R2, R2, 0x1, RZ ;  /* 0x0000000102029810 */ /* 0x000fe40007ffe0ff */
[----:B------:R-:W-:Y:S02]  /*0450*/  ISETP.NE.AND P1, PT, R11, RZ, PT ;  /* 0x000000ff0b00720c */ /* 0x000fe40003f25270 */
[----:B------:R-:W-:Y:S02]  /*0460*/  ISETP.GE.U32.AND P0, PT, R0, R7, PT ;  /* 0x000000070000720c */ /* 0x000fe40003f06070 */
[----:B------:R-:W-:-:S04]  /*0470*/  LOP3.LUT R0, R4, R11, RZ, 0x3c, !PT ;  /* 0x0000000b04007212 */ /* 0x000fc800078e3cff */
[----:B------:R-:W-:-:S07]  /*0480*/  ISETP.GE.AND P2, PT, R0, RZ, PT ;  /* 0x000000ff0000720c */ /* 0x000fce0003f46270 */
[----:B------:R-:W-:Y:S02]  /*0490*/  @P0 IADD3 R2, R2, 0x1, RZ ;  /* 0x0000000102020810 */ /* 0x000fe40007ffe0ff */
[----:B------:R-:W-:-:S04]  /*04a0*/  ISETP.GT.AND P0, PT, R6, 0x1f, PT ;  /* 0x0000001f0600780c */ /* 0x000fc80003f04270 */
[----:B------:R-:W-:Y:S01]  /*04b0*/  @!P2 IMAD.MOV R2, RZ, RZ, -R2 ;  /* 0x000000ffff02a224 */ /* 0x000fe200078e0a02 */
[----:B------:R-:W-:-:S05]  /*04c0*/  @!P1 LOP3.LUT R2, RZ, R11, RZ, 0x33, !PT ;  /* 0x0000000bff029212 */ /* 0x000fca00078e33ff */
[----:B------:R-:W-:Y:S02]  /*04d0*/  IMAD.MOV R0, RZ, RZ, -R2 ;  /* 0x000000ffff007224 */ /* 0x000fe400078e0a02 */
[----:B------:R-:W-:Y:S02]  /*04e0*/  IMAD.SHL.U32 R13, R2, 0x20, RZ ;  /* 0x00000020020d7824 */ /* 0x000fe400078e00ff */
[----:B------:R-:W-:-:S04]  /*04f0*/  IMAD R0, R11, R0, R4 ;  /* 0x000000000b007224 */ /* 0x000fc800078e0204 */
[----:B------:R-:W-:-:S04]  /*0500*/  IMAD.IADD R0, R8, 0x1, R0 ;  /* 0x0000000108007824 */ /* 0x000fc800078e0200 */
[----:B------:R-:W-:-:S05]  /*0510*/  IMAD R34, R0, 0x100, R32 ;  /* 0x0000010000227824 */ /* 0x000fca00078e0220 */
[----:B------:R-:W-:Y:S01]  /*0520*/  IADD3 R35, R34, 0x80, RZ ;  /* 0x0000008022237810 */ /* 0x000fe20007ffe0ff */
[----:B------:R0:W-:Y:S04]  /*0530*/  STL [R1+0xa0], R34 ;  /* 0x0000a02201007387 */ /* 0x0001e80000100800 */
[----:B------:R0:W-:Y:S04]  /*0540*/  STL [R1+0x9c], R13 ;  /* 0x00009c0d01007387 */ /* 0x0001e80000100800 */
[----:B------:R0:W-:Y:S01]  /*0550*/  STL [R1+0xa4], R35 ;  /* 0x0000a42301007387 */ /* 0x0001e20000100800 */
[----:B------:R-:W-:Y:S05]  /*0560*/  @P0 BRA `(.L_x_0) ;  /* 0x0000013000000947 */ /* 0x000fea0003800000 */
[----:B------:R-:W-:Y:S01]  /*0570*/  IMAD.SHL.U32 R0, R33, 0x100, RZ ;  /* 0x0000010021007824 */ /* 0x000fe200078e00ff */
[----:B------:R-:W-:Y:S01]  /*0580*/  CS2R R140, SRZ ;  /* 0x00000000008c7805 */ /* 0x000fe2000001ff00 */
[----:B------:R-:W-:Y:S01]  /*0590*/  CS2R R142, SRZ ;  /* 0x00000000008e7805 */ /* 0x000fe2000001ff00 */
[----:B------:R-:W-:Y:S01]  /*05a0*/  CS2R R28, SRZ ;  /* 0x00000000001c7805 */ /* 0x000fe2000001ff00 */
[----:B------:R-:W-:Y:S01]  /*05b0*/  CS2R R30, SRZ ;  /* 0x00000000001e7805 */ /* 0x000fe2000001ff00 */
[----:B------:R1:W-:Y:S01]  /*05c0*/  STL [R1+0xa8], R0 ;  /* 0x0000a80001007387 */ /* 0x0003e20000100800 */
[----:B------:R-:W-:Y:S01]  /*05d0*/  CS2R R124, SRZ ;  /* 0x00000000007c7805 */ /* 0x000fe2000001ff00 */
        /* <DEDUP_REMOVED lines=11> */
[----:B------:R-:W-:Y:S05]  /*0690*/  BRA `(.L_x_1) ;  /* 0x0000387000007947 */ /* 0x000fea0003800000 */
.L_x_0:
[----:B------:R-:W-:Y:S01]  /*06a0*/  IABS R23, c[0x0][0x178] ;  /* 0x00005e0000177a13 */ /* 0x000fe20000000000 */
[----:B------:R-:W-:Y:S01]  /*06b0*/  IMAD.MOV.U32 R159, RZ, RZ, c[0x0][0x188] ;  /* 0x00006200ff9f7624 */ /* 0x000fe200078e00ff */
[----:B------:R-:W-:Y:S01]  /*06c0*/  IABS R20, c[0x0][0x17c] ;  /* 0x00005f0000147a13 */ /* 0x000fe20000000000 */
[----:B------:R-:W-:Y:S01]  /*06d0*/  CS2R R144, SRZ ;  /* 0x0000000000907805 */ /* 0x000fe2000001ff00 */
[----:B------:R-:W1:Y:S01]  /*06e0*/  I2F.RP R7, R23 ;  /* 0x0000001700077306 */ /* 0x000e620000209400 */
[----:B------:R-:W-:Y:S01]  /*06f0*/  LEA.HI R18, R12, R13, RZ, 0x1b ;  /* 0x0000000d0c127211 */ /* 0x000fe200078fd8ff */
[C---:B------:R-:W-:Y:S01]  /*0700*/  IMAD R29, R159.reuse, 0x19, RZ ;  /* 0x000000199f1d7824 */ /* 0x040fe200078e02ff */
[----:B------:R-:W-:Y:S01]  /*0710*/  IABS R12, R35 ;  /* 0x00000023000c7213 */ /* 0x000fe20000000000 */
[C---:B------:R-:W-:Y:S01]  /*0720*/  IMAD R251, R159.reuse, 0x17, RZ ;  /* 0x000000179ffb7824 */ /* 0x040fe200078e02ff */
[----:B------:R-:W-:Y:S01]  /*0730*/  IABS R14, R34 ;  /* 0x00000022000e7213 */ /* 0x000fe20000000000 */
[C---:B------:R-:W-:Y:S01]  /*0740*/  IMAD R37, R159.reuse, 0xc, RZ ;  /* 0x0000000c9f257824 */ /* 0x040fe200078e02ff */
[C---:B------:R-:W-:Y:S01]  /*0750*/  IADD3 R25, R18.reuse, 0x10, RZ ;  /* 0x0000001012197810 */ /* 0x040fe20007ffe0ff */
[----:B------:R-:W2:Y:S01]  /*0760*/  I2F.RP R0, R20 ;  /* 0x0000001400007306 */ /* 0x000ea20000209400 */
[C---:B------:R-:W-:Y:S01]  /*0770*/  IADD3 R24, R18.reuse, 0x14, RZ ;  /* 0x0000001412187810 */ /* 0x040fe20007ffe0ff */
[C---:B------:R-:W-:Y:S01]  /*0780*/  IMAD R41, R159.reuse, 0xb, RZ ;  /* 0x0000000b9f297824 */ /* 0x040fe200078e02ff */
[C---:B------:R-:W-:Y:S01]  /*0790*/  IADD3 R26, R18.reuse, 0xc, RZ ;  /* 0x0000000c121a7810 */ /* 0x040fe20007ffe0ff */
[C---:B------:R-:W-:Y:S01]  /*07a0*/  IMAD R45, R159.reuse, 0xa, RZ ;  /* 0x0000000a9f2d7824 */ /* 0x040fe200078e02ff */
[C---:B------:R-:W-:Y:S01]  /*07b0*/  IADD3 R27, R18.reuse, 0x8, RZ ;  /* 0x00000008121b7810 */ /* 0x040fe20007ffe0ff */
[C---:B------:R-:W-:Y:S01]  /*07c0*/  IMAD R243, R159.reuse, 0x16, RZ ;  /* 0x000000169ff37824 */ /* 0x040fe200078e02ff */
[----:B------:R-:W-:Y:S01]  /*07d0*/  IABS R15, R25 ;  /* 0x00000019000f7213 */ /* 0x000fe20000000000 */
[----:B-1----:R-:W1:Y:S01]  /*07e0*/  MUFU.RCP R7, R7 ;  /* 0x0000000700077308 */ /* 0x002e620000001000 */
[----:B0-----:R-:W-:Y:S01]  /*07f0*/  IABS R13, R24 ;  /* 0x00000018000d7213 */ /* 0x001fe20000000000 */
[C---:B------:R-:W-:Y:S01]  /*0800*/  IMAD R235, R159.reuse, 0x15, RZ ;  /* 0x000000159feb7824 */ /* 0x040fe200078e02ff */
[----:B------:R-:W-:Y:S01]  /*0810*/  IABS R17, R26 ;  /* 0x0000001a00117213 */ /* 0x000fe20000000000 */
[C---:B------:R-:W-:Y:S01]  /*0820*/  IMAD R227, R159.reuse, 0x14, RZ ;  /* 0x000000149fe37824 */ /* 0x040fe200078e02ff */
[----:B------:R-:W-:Y:S01]  /*0830*/  IADD3 R22, R18, 0x18, RZ ;  /* 0x0000001812167810 */ /* 0x000fe20007ffe0ff */
[C---:B------:R-:W-:Y:S01]  /*0840*/  IMAD R219, R159.reuse, 0x13, RZ ;  /* 0x000000139fdb7824 */ /* 0x040fe200078e02ff */
[----:B------:R-:W-:Y:S01]  /*0850*/  IABS R21, R27 ;  /* 0x0000001b00157213 */ /* 0x000fe20000000000 */
[----:B--2---:R-:W0:Y:S01]  /*0860*/  MUFU.RCP R0, R0 ;  /* 0x0000000000007308 */ /* 0x004e220000001000 */
[----:B------:R-:W-:Y:S01]  /*0870*/  IABS R11, R22 ;  /* 0x00000016000b7213 */ /* 0x000fe20000000000 */
[----:B------:R-:W-:Y:S01]  /*0880*/  IMAD R211, R159, 0x12, RZ ;  /* 0x000000129fd37824 */ /* 0x000fe200078e02ff */
[----:B------:R-:W-:Y:S01]  /*0890*/  ISETP.GE.AND P6, PT, R35, RZ, PT ;  /* 0x000000ff2300720c */ /* 0x000fe20003fc6270 */
[C---:B------:R-:W-:Y:S01]  /*08a0*/  IMAD R201, R159.reuse, 0x11, RZ ;  /* 0x000000119fc97824 */ /* 0x040fe200078e02ff */
[----:B------:R-:W-:Y:S01]  /*08b0*/  ISETP.GE.AND P4, PT, R34, RZ, PT ;  /* 0x000000ff2200720c */ /* 0x000fe20003f86270 */
[C---:B------:R-:W-:Y:S01]  /*08c0*/  IMAD.SHL.U32 R197, R159.reuse, 0x10, RZ ;  /* 0x000000109fc57824 */ /* 0x040fe200078e00ff */
[----:B------:R-:W-:Y:S01]  /*08d0*/  IADD3 R28, R18, 0x4, RZ ;  /* 0x00000004121c7810 */ /* 0x000fe20007ffe0ff */
[----:B------:R-:W-:Y:S01]  /*08e0*/  IMAD R193, R159, 0xf, RZ ;  /* 0x0000000f9fc17824 */ /* 0x000fe200078e02ff */
[----:B-1----:R-:W-:Y:S01]  /*08f0*/  IADD3 R4, R7, 0xffffffe, RZ ;  /* 0x0ffffffe07047810 */ /* 0x002fe20007ffe0ff */
[C---:B------:R-:W-:Y:S01]  /*0900*/  IMAD R189, R159.reuse, 0xe, RZ ;  /* 0x0000000e9fbd7824 */ /* 0x040fe200078e02ff */
[----:B------:R-:W-:Y:S01]  /*0910*/  CS2R R146, SRZ ;  /* 0x0000000000927805 */ /* 0x000fe2000001ff00 */
[C---:B------:R-:W-:Y:S01]  /*0920*/  IMAD R185, R159.reuse, 0xd, RZ ;  /* 0x0000000d9fb97824 */ /* 0x040fe200078e02ff */
[----:B------:R1:W2:Y:S01]  /*0930*/  F2I.FTZ.U32.TRUNC.NTZ R5, R4 ;  /* 0x0000000400057305 */ /* 0x0002a2000021f000 */
[C---:B------:R-:W-:Y:S01]  /*0940*/  IMAD R31, R159.reuse, 0x7, RZ ;  /* 0x000000079f1f7824 */ /* 0x040fe200078e02ff */
[----:B------:R-:W-:Y:S01]  /*0950*/  CS2R R140, SRZ ;  /* 0x00000000008c7805 */ /* 0x000fe2000001ff00 */
[----:B0-----:R-:W-:Y:S01]  /*0960*/  IADD3 R2, R0, 0xffffffe, RZ ;  /* 0x0ffffffe00027810 */ /* 0x001fe20007ffe0ff */
[C---:B------:R-:W-:Y:S01]  /*0970*/  IMAD R35, R159.reuse, 0x6, RZ ;  /* 0x000000069f237824 */ /* 0x040fe200078e02ff */
[----:B------:R-:W-:Y:S01]  /*0980*/  IADD3 R0, R18, 0x1c, RZ ;  /* 0x0000001c12007810 */ /* 0x000fe20007ffe0ff */
[C---:B------:R-:W-:Y:S01]  /*0990*/  IMAD R39, R159.reuse, 0x5, RZ ;  /* 0x000000059f277824 */ /* 0x040fe200078e02ff */
[----:B------:R-:W-:Y:S01]  /*09a0*/  CS2R R142, SRZ ;  /* 0x00000000008e7805 */ /* 0x000fe2000001ff00 */
[----:B------:R0:W3:Y:S01]  /*09b0*/  F2I.FTZ.U32.TRUNC.NTZ R3, R2 ;  /* 0x0000000200037305 */ /* 0x0000e2000021f000 */
[----:B-1----:R-:W-:Y:S01]  /*09c0*/  IMAD.MOV.U32 R4, RZ, RZ, RZ ;  /* 0x000000ffff047224 */ /* 0x002fe200078e00ff */
[----:B------:R-:W-:Y:S01]  /*09d0*/  CS2R R136, SRZ ;  /* 0x0000000000887805 */ /* 0x000fe2000001ff00 */
[C---:B------:R-:W-:Y:S01]  /*09e0*/  IMAD.SHL.U32 R43, R159.reuse, 0x4, RZ ;  /* 0x000000049f2b7824 */ /* 0x040fe200078e00ff */
[----:B------:R-:W-:Y:S01]  /*09f0*/  CS2R R138, SRZ ;  /* 0x00000000008a7805 */ /* 0x000fe2000001ff00 */
[C---:B------:R-:W-:Y:S01]  /*0a00*/  IMAD R47, R159.reuse, 0x3, RZ ;  /* 0x000000039f2f7824 */ /* 0x040fe200078e02ff */
[----:B------:R-:W-:Y:S01]  /*0a10*/  CS2R R132, SRZ ;  /* 0x0000000000847805 */ /* 0x000fe2000001ff00 */
[C---:B------:R-:W-:Y:S01]  /*0a20*/  IMAD.SHL.U32 R151, R159.reuse, 0x2, RZ ;  /* 0x000000029f977824 */ /* 0x040fe200078e00ff */
[----:B------:R-:W-:Y:S01]  /*0a30*/  CS2R R134, SRZ ;  /* 0x0000000000867805 */ /* 0x000fe2000001ff00 */
[----:B--2---:R-:W-:Y:S01]  /*0a40*/  IMAD.MOV R8, RZ, RZ, -R5 ;  /* 0x000000ffff087224 */ /* 0x004fe200078e0a05 */
[----:B------:R-:W-:Y:S01]  /*0a50*/  CS2R R128, SRZ ;  /* 0x0000000000807805 */ /* 0x000fe2000001ff00 */
[----:B0-----:R-:W-:Y:S01]  /*0a60*/  IMAD.MOV.U32 R2, RZ, RZ, RZ ;  /* 0x000000ffff027224 */ /* 0x001fe200078e00ff */
[----:B------:R-:W-:Y:S01]  /*0a70*/  CS2R R130, SRZ ;  /* 0x0000000000827805 */ /* 0x000fe2000001ff00 */
[----:B------:R-:W-:Y:S01]  /*0a80*/  IMAD R9, R8, R23, RZ ;  /* 0x0000001708097224 */ /* 0x000fe200078e02ff */
[----:B------:R-:W-:Y:S01]  /*0a90*/  CS2R R124, SRZ ;  /* 0x00000000007c7805 */ /* 0x000fe2000001ff00 */
[----:B------:R-:W-:Y:S01]  /*0aa0*/  IMAD R49, R159, 0x9, RZ ;  /* 0x000000099f317824 */ /* 0x000fe200078e02ff */
[----:B------:R-:W-:Y:S01]  /*0ab0*/  CS2R R126, SRZ ;  /* 0x00000000007e7805 */ /* 0x000fe2000001ff00 */
[----:B---3--:R-:W-:Y:S01]  /*0ac0*/  IMAD.MOV R7, RZ, RZ, -R3 ;  /* 0x000000ffff077224 */ /* 0x008fe200078e0a03 */
[----:B------:R-:W-:Y:S01]  /*0ad0*/  CS2R R120, SRZ ;  /* 0x0000000000787805 */ /* 0x000fe2000001ff00 */
[----:B------:R-:W-:Y:S01]  /*0ae0*/  IMAD.HI.U32 R4, R5, R9, R4 ;  /* 0x0000000905047227 */ /* 0x000fe200078e0004 */
[----:B------:R-:W-:Y:S01]  /*0af0*/  CS2R R122, SRZ ;  /* 0x00000000007a7805 */ /* 0x000fe2000001ff00 */
[----:B------:R-:W-:Y:S01]  /*0b00*/  CS2R R116, SRZ ;  /* 0x0000000000747805 */ /* 0x000fe2000001ff00 */
[----:B------:R-:W-:Y:S01]  /*0b10*/  CS2R R118, SRZ ;  /* 0x0000000000767805 */ /* 0x000fe2000001ff00 */
[----:B------:R-:W-:Y:S01]  /*0b20*/  IMAD R5, R7, R20, RZ ;  /* 0x0000001407057224 */ /* 0x000fe200078e02ff */
[----:B------:R-:W-:Y:S01]  /*0b30*/  IABS R7, R0 ;  /* 0x0000000000077213 */ /* 0x000fe20000000000 */
[----:B------:R-:W-:Y:S01]  /*0b40*/  CS2R R112, SRZ ;  /* 0x0000000000707805 */ /* 0x000fe2000001ff00 */
[----:B------:R-:W-:Y:S01]  /*0b50*/  CS2R R114, SRZ ;  /* 0x0000000000727805 */ /* 0x000fe2000001ff00 */
[----:B------:R-:W-:Y:S01]  /*0b60*/  IMAD.HI.U32 R2, R3, R5, R2 ;  /* 0x0000000503027227 */ /* 0x000fe200078e0002 */
[----:B------:R-:W-:Y:S01]  /*0b70*/  CS2R R108, SRZ ;  /* 0x00000000006c7805 */ /* 0x000fe2000001ff00 */
[----:B------:R-:W-:Y:S01]  /*0b80*/  CS2R R110, SRZ ;  /* 0x00000000006e7805 */ /* 0x000fe2000001ff00 */
[----:B------:R-:W-:Y:S01]  /*0b90*/  CS2R R104, SRZ ;  /* 0x0000000000687805 */ /* 0x000fe2000001ff00 */
[C---:B------:R-:W-:Y:S01]  /*0ba0*/  IMAD.HI.U32 R5, R4.reuse, R12, RZ ;  /* 0x0000000c04057227 */ /* 0x040fe200078e00ff */
[----:B------:R-:W-:Y:S01]  /*0bb0*/  CS2R R106, SRZ ;  /* 0x00000000006a7805 */ /* 0x000fe2000001ff00 */
[----:B------:R-:W-:Y:S01]  /*0bc0*/  CS2R R100, SRZ ;  /* 0x0000000000647805 */ /* 0x000fe2000001ff00 */
[----:B------:R-:W-:Y:S01]  /*0bd0*/  CS2R R102, SRZ ;  /* 0x0000000000667805 */ /* 0x000fe2000001ff00 */
[----:B------:R-:W-:Y:S01]  /*0be0*/  IMAD.HI.U32 R4, R4, R14, RZ ;  /* 0x0000000e04047227 */ /* 0x000fe200078e00ff */
[----:B------:R-:W-:Y:S01]  /*0bf0*/  CS2R R96, SRZ ;  /* 0x0000000000607805 */ /* 0x000fe2000001ff00 */
[----:B------:R-:W-:Y:S01]  /*0c00*/  CS2R R98, SRZ ;  /* 0x0000000000627805 */ /* 0x000fe2000001ff00 */
[----:B------:R-:W-:Y:S01]  /*0c10*/  CS2R R92, SRZ ;  /* 0x00000000005c7805 */ /* 0x000fe2000001ff00 */
[----:B------:R-:W-:Y:S01]  /*0c20*/  IMAD.MOV R4, RZ, RZ, -R4 ;  /* 0x000000ffff047224 */ /* 0x000fe200078e0a04 */
[----:B------:R-:W-:Y:S01]  /*0c30*/  CS2R R94, SRZ ;  /* 0x00000000005e7805 */ /* 0x000fe2000001ff00 */
[----:B------:R-:W-:Y:S01]  /*0c40*/  IMAD.MOV R5, RZ, RZ, -R5 ;  /* 0x000000ffff057224 */ /* 0x000fe200078e0a05 */
[----:B------:R-:W-:Y:S01]  /*0c50*/  CS2R R88, SRZ ;  /* 0x0000000000587805 */ /* 0x000fe2000001ff00 */
[C---:B------:R-:W-:Y:S01]  /*0c60*/  IMAD R14, R23.reuse, R4, R14 ;  /* 0x00000004170e7224 */ /* 0x040fe200078e020e */
[----:B------:R-:W-:Y:S01]  /*0c70*/  CS2R R90, SRZ ;  /* 0x00000000005a7805 */ /* 0x000fe2000001ff00 */
[C---:B------:R-:W-:Y:S01]  /*0c80*/  IMAD R12, R23.reuse, R5, R12 ;  /* 0x00000005170c7224 */ /* 0x040fe200078e020c */
[----:B------:R-:W-:Y:S01]  /*0c90*/  CS2R R56, SRZ ;  /* 0x0000000000387805 */ /* 0x000fe2000001ff00 */
[----:B------:R-:W-:Y:S01]  /*0ca0*/  IMAD.HI.U32 R3, R2, R7, RZ ;  /* 0x0000000702037227 */ /* 0x000fe200078e00ff */
[C---:B------:R-:W-:Y:S01]  /*0cb0*/  ISETP.GT.U32.AND P1, PT, R23.reuse, R14, PT ;  /* 0x0000000e1700720c */ /* 0x040fe20003f24070 */
[----:B------:R-:W-:Y:S01]  /*0cc0*/  CS2R R58, SRZ ;  /* 0x00000000003a7805 */ /* 0x000fe2000001ff00 */
[----:B------:R-:W-:Y:S01]  /*0cd0*/  ISETP.GT.U32.AND P0, PT, R23, R12, PT ;  /* 0x0000000c1700720c */ /* 0x000fe20003f04070 */
[----:B------:R-:W-:-:S02]  /*0ce0*/  IMAD.MOV R3, RZ, RZ, -R3 ;  /* 0x000000ffff037224 */ /* 0x000fc400078e0a03 */
[----:B------:R-:W-:-:S04]  /*0cf0*/  IMAD.HI.U32 R5, R2, R13, RZ ;  /* 0x0000000d02057227 */ /* 0x000fc800078e00ff */
[----:B------:R-:W-:Y:S02]  /*0d00*/  IMAD R3, R20, R3, R7 ;  /* 0x0000000314037224 */ /* 0x000fe400078e0207 */
[----:B------:R-:W-:-:S03]  /*0d10*/  IMAD.HI.U32 R7, R2, R15, RZ ;  /* 0x0000000f02077227 */ /* 0x000fc600078e00ff */
[----:B------:R-:W-:Y:S01]  /*0d20*/  ISETP.GT.U32.AND P5, PT, R20, R3, PT ;  /* 0x000000031400720c */ /* 0x000fe20003fa4070 */
[--C-:B------:R-:W-:Y:S02]  /*0d30*/  @!P1 IMAD.IADD R14, R14, 0x1, -R23.reuse ;  /* 0x000000010e0e9824 */ /* 0x100fe400078e0a17 */
[----:B------:R-:W-:Y:S02]  /*0d40*/  @!P0 IMAD.IADD R12, R12, 0x1, -R23 ;  /* 0x000000010c0c8824 */ /* 0x000fe400078e0a17 */
[C---:B------:R-:W-:Y:S01]  /*0d50*/  IMAD.HI.U32 R8, R2.reuse, R17, RZ ;  /* 0x0000001102087227 */ /* 0x040fe200078e00ff */
[C---:B------:R-:W-:Y:S02]  /*0d60*/  ISETP.GT.U32.AND P1, PT, R23.reuse, R14, PT ;  /* 0x0000000e1700720c */ /* 0x040fe40003f24070 */
[----:B------:R-:W-:Y:S01]  /*0d70*/  ISETP.GT.U32.AND P0, PT, R23, R12, PT ;  /* 0x0000000c1700720c */ /* 0x000fe20003f04070 */
[----:B------:R-:W-:-:S04]  /*0d80*/  IMAD.HI.U32 R9, R2, R21, RZ ;  /* 0x0000001502097227 */ /* 0x000fc800078e00ff */
[----:B------:R-:W-:Y:S02]  /*0d90*/  IMAD.MOV R10, RZ, RZ, -R7 ;  /* 0x000000ffff0a7224 */ /* 0x000fe400078e0a07 */
[----:B------:R-:W-:Y:S02]  /*0da0*/  IMAD.MOV R5, RZ, RZ, -R5 ;  /* 0x000000ffff057224 */ /* 0x000fe400078e0a05 */
[----:B------:R-:W-:Y:S02]  /*0db0*/  IMAD.MOV R8, RZ, RZ, -R8 ;  /* 0x000000ffff087224 */ /* 0x000fe400078e0a08 */
[----:B------:R-:W-:-:S04]  /*0dc0*/  IMAD.HI.U32 R4, R2, R11, RZ ;  /* 0x0000000b02047227 */ /* 0x000fc800078e00ff */
[----:B------:R-:W-:Y:S01]  /*0dd0*/  @!P1 IMAD.IADD R14, R14, 0x1, -R23 ;  /* 0x000000010e0e9824 */ /* 0x000fe200078e0a17 */
[----:B------:R-:W-:Y:S01]  /*0de0*/  ISETP.NE.AND P1, PT, RZ, c[0x0][0x178], PT ;  /* 0x00005e00ff007a0c */ /* 0x000fe20003f25270 */
[----:B------:R-:W-:Y:S02]  /*0df0*/  IMAD.MOV R16, RZ, RZ, -R9 ;  /* 0x000000ffff107224 */ /* 0x000fe400078e0a09 */
[C---:B------:R-:W-:Y:S02]  /*0e00*/  IMAD R9, R20.reuse, R10, R15 ;  /* 0x0000000a14097224 */ /* 0x040fe400078e020f */
[C---:B------:R-:W-:Y:S01]  /*0e10*/  IMAD R7, R20.reuse, R5, R13 ;  /* 0x0000000514077224 */ /* 0x040fe200078e020d */
[----:B------:R-:W-:Y:S01]  /*0e20*/  LOP3.LUT R13, RZ, c[0x0][0x178], RZ, 0x33, !PT ;  /* 0x00005e00ff0d7a12 */ /* 0x000fe200078e33ff */
[C---:B------:R-:W-:Y:S01]  /*0e30*/  IMAD R10, R20.reuse, R8, R17 ;  /* 0x00000008140a7224 */ /* 0x040fe200078e0211 */
[----:B------:R-:W-:Y:S01]  /*0e40*/  IABS R17, R28 ;  /* 0x0000001c00117213 */ /* 0x000fe20000000000 */
[----:B------:R-:W-:Y:S01]  /*0e50*/  IMAD.MOV R4, RZ, RZ, -R4 ;  /* 0x000000ffff047224 */ /* 0x000fe200078e0a04 */
[----:B------:R-:W-:Y:S01]  /*0e60*/  ISETP.GT.U32.AND P2, PT, R20, R7, PT ;  /* 0x000000071400720c */ /* 0x000fe20003f44070 */
[----:B------:R-:W-:Y:S01]  /*0e70*/  @!P0 IMAD.IADD R12, R12, 0x1, -R23 ;  /* 0x000000010c0c8824 */ /* 0x000fe200078e0a17 */
[----:B------:R-:W-:Y:S01]  /*0e80*/  ISETP.GE.AND P0, PT, R18, RZ, PT ;  /* 0x000000ff1200720c */ /* 0x000fe20003f06270 */
[----:B------:R-:W-:-:S02]  /*0e90*/  IMAD.MOV.U32 R8, RZ, RZ, R14 ;  /* 0x000000ffff087224 */ /* 0x000fc400078e000e */
[C---:B------:R-:W-:Y:S02]  /*0ea0*/  IMAD R4, R20.reuse, R4, R11 ;  /* 0x0000000414047224 */ /* 0x040fe400078e020b */
[----:B------:R-:W-:Y:S01]  /*0eb0*/  @!P6 IMAD.MOV R12, RZ, RZ, -R12 ;  /* 0x000000ffff0ce224 */ /* 0x000fe200078e0a0c */
[C---:B------:R-:W-:Y:S01]  /*0ec0*/  ISETP.GT.U32.AND P6, PT, R20.reuse, R9, PT ;  /* 0x000000091400720c */ /* 0x040fe20003fc4070 */
[----:B------:R-:W-:Y:S01]  /*0ed0*/  @!P4 IMAD.MOV R8, RZ, RZ, -R8 ;  /* 0x000000ffff08c224 */ /* 0x000fe200078e0a08 */
[C---:B------:R-:W-:Y:S01]  /*0ee0*/  ISETP.GT.U32.AND P3, PT, R20.reuse, R4, PT ;  /* 0x000000041400720c */ /* 0x040fe20003f64070 */
[C---:B------:R-:W-:Y:S01]  /*0ef0*/  IMAD R11, R20.reuse, R16, R21 ;  /* 0x00000010140b7224 */ /* 0x040fe200078e0215 */
[----:B------:R-:W-:Y:S01]  /*0f00*/  SEL R14, R13, R12, !P1 ;  /* 0x0000000c0d0e7207 */ /* 0x000fe20004800000 */
[--C-:B------:R-:W-:Y:S01]  /*0f10*/  @!P5 IMAD.IADD R3, R3, 0x1, -R20.reuse ;  /* 0x000000010303d824 */ /* 0x100fe200078e0a14 */
[----:B------:R-:W-:Y:S01]  /*0f20*/  SEL R15, R13, R8, !P1 ;  /* 0x000000080d0f7207 */ /* 0x000fe20004800000 */
[----:B------:R-:W-:Y:S01]  /*0f30*/  @!P2 IMAD.IADD R7, R7, 0x1, -R20 ;  /* 0x000000010707a824 */ /* 0x000fe200078e0a14 */
[----:B------:R-:W-:Y:S01]  /*0f40*/  ISETP.GT.U32.AND P5, PT, R20, R11, PT ;  /* 0x0000000b1400720c */ /* 0x000fe20003fa4070 */
[----:B------:R-:W-:Y:S01]  /*0f50*/  IMAD.HI.U32 R5, R2, R17, RZ ;  /* 0x0000001102057227 */ /* 0x000fe200078e00ff */
[----:B------:R-:W-:-:S02]  /*0f60*/  ISETP.GT.U32.AND P1, PT, R20, R3, PT ;  /* 0x000000031400720c */ /* 0x000fc40003f24070 */
[----:B------:R-:W-:Y:S01]  /*0f70*/  ISETP.GE.AND P2, PT, R0, RZ, PT ;  /* 0x000000ff0000720c */ /* 0x000fe20003f46270 */
[----:B------:R-:W-:Y:S01]  /*0f80*/  IMAD.MOV R5, RZ, RZ, -R5 ;  /* 0x000000ffff057224 */ /* 0x000fe200078e0a05 */
[----:B------:R-:W-:Y:S01]  /*0f90*/  IABS R21, R18 ;  /* 0x0000001200157213 */ /* 0x000fe20000000000 */
[----:B------:R-:W-:Y:S01]  /*0fa0*/  @!P3 IMAD.IADD R4, R4, 0x1, -R20 ;  /* 0x000000010404b824 */ /* 0x000fe200078e0a14 */
[C---:B------:R-:W-:Y:S01]  /*0fb0*/  ISETP.GT.U32.AND P4, PT, R20.reuse, R10, PT ;  /* 0x0000000a1400720c */ /* 0x040fe20003f84070 */
[----:B------:R-:W-:Y:S01]  /*0fc0*/  IMAD R12, R20, R5, R17 ;  /* 0x00000005140c7224 */ /* 0x000fe200078e0211 */
[----:B------:R-:W-:Y:S01]  /*0fd0*/  SHF.R.S32.HI R18, RZ, 0x6, R33 ;  /* 0x00000006ff127819 */ /* 0x000fe20000011421 */
[----:B------:R-:W-:Y:S01]  /*0fe0*/  IMAD.HI.U32 R2, R2, R21, RZ ;  /* 0x0000001502027227 */ /* 0x000fe200078e00ff */
[----:B------:R-:W-:-:S03]  /*0ff0*/  ISETP.GT.U32.AND P3, PT, R20, R4, PT ;  /* 0x000000041400720c */ /* 0x000fc60003f64070 */
[--C-:B------:R-:W-:Y:S01]  /*1000*/  @!P5 IMAD.IADD R11, R11, 0x1, -R20.reuse ;  /* 0x000000010b0bd824 */ /* 0x100fe200078e0a14 */
[C---:B------:R-:W-:Y:S01]  /*1010*/  ISETP.GT.U32.AND P5, PT, R20.reuse, R7, PT ;  /* 0x000000071400720c */ /* 0x040fe20003fa4070 */
[----:B------:R-:W-:Y:S02]  /*1020*/  @!P1 IMAD.IADD R3, R3, 0x1, -R20 ;  /* 0x0000000103039824 */ /* 0x000fe400078e0a14 */
[----:B------:R-:W-:Y:S02]  /*1030*/  IMAD.MOV R2, RZ, RZ, -R2 ;  /* 0x000000ffff027224 */ /* 0x000fe400078e0a02 */
[----:B------:R-:W-:Y:S01]  /*1040*/  IMAD.MOV.U32 R0, RZ, RZ, R3 ;  /* 0x000000ffff007224 */ /* 0x000fe200078e0003 */
[----:B------:R-:W-:Y:S01]  /*1050*/  SHF.R.S32.HI R3, RZ, 0x1f, R6 ;  /* 0x0000001fff037819 */ /* 0x000fe20000011406 */
[C---:B------:R-:W-:Y:S02]  /*1060*/  IMAD R13, R20.reuse, R2, R21 ;  /* 0x00000002140d7224 */ /* 0x040fe400078e0215 */
[----:B------:R-:W-:Y:S01]  /*1070*/  @!P2 IMAD.MOV R0, RZ, RZ, -R0 ;  /* 0x000000ffff00a224 */ /* 0x000fe200078e0a00 */
[----:B------:R-:W-:Y:S01]  /*1080*/  ISETP.GT.U32.AND P2, PT, R20, R12, PT ;  /* 0x0000000c1400720c */ /* 0x000fe20003f44070 */
[--C-:B------:R-:W-:Y:S01]  /*1090*/  @!P6 IMAD.IADD R9, R9, 0x1, -R20.reuse ;  /* 0x000000010909e824 */ /* 0x100fe200078e0a14 */
[----:B------:R-:W-:Y:S01]  /*10a0*/  ISETP.GE.AND P6, PT, R22, RZ, PT ;  /* 0x000000ff1600720c */ /* 0x000fe20003fc6270 */
[--C-:B------:R-:W-:Y:S01]  /*10b0*/  @!P5 IMAD.IADD R7, R7, 0x1, -R20.reuse ;  /* 0x000000010707d824 */ /* 0x100fe200078e0a14 */
[----:B------:R-:W-:Y:S01]  /*10c0*/  ISETP.GT.U32.AND P5, PT, R20, R13, PT ;  /* 0x0000000d1400720c */ /* 0x000fe20003fa4070 */
[--C-:B------:R-:W-:Y:S01]  /*10d0*/  @!P4 IMAD.IADD R10, R10, 0x1, -R20.reuse ;  /* 0x000000010a0ac824 */ /* 0x100fe200078e0a14 */
[----:B------:R-:W-:Y:S01]  /*10e0*/  LEA.HI R6, R3, R6, RZ, 0x5 ;  /* 0x0000000603067211 */ /* 0x000fe200078f28ff */
[----:B------:R-:W-:Y:S01]  /*10f0*/  @!P3 IMAD.IADD R4, R4, 0x1, -R20 ;  /* 0x000000010404b824 */ /* 0x000fe200078e0a14 */
[C---:B------:R-:W-:Y:S01]  /*1100*/  ISETP.GT.U32.AND P1, PT, R20.reuse, R9, PT ;  /* 0x000000091400720c */ /* 0x040fe20003f24070 */
[C---:B------:R-:W-:Y:S01]  /*1110*/  IMAD.SHL.U32 R3, R33.reuse, 0x2, RZ ;  /* 0x0000000221037824 */ /* 0x040fe200078e00ff */
[C---:B------:R-:W-:Y:S01]  /*1120*/  ISETP.GT.U32.AND P4, PT, R20.reuse, R10, PT ;  /* 0x0000000a1400720c */ /* 0x040fe20003f84070 */
[----:B------:R-:W-:Y:S01]  /*1130*/  IMAD.MOV.U32 R8, RZ, RZ, R4 ;  /* 0x000000ffff087224 */ /* 0x000fe200078e0004 */
[----:B------:R-:W-:Y:S01]  /*1140*/  ISETP.GT.U32.AND P3, PT, R20, R11, PT ;  /* 0x0000000b1400720c */ /* 0x000fe20003f64070 */
[--C-:B------:R-:W-:Y:S01]  /*1150*/  @!P2 IMAD.IADD R12, R12, 0x1, -R20.reuse ;  /* 0x000000010c0ca824 */ /* 0x100fe200078e0a14 */
[C---:B------:R-:W-:Y:S01]  /*1160*/  LOP3.LUT R4, R33.reuse, 0x7, RZ, 0xc0, !PT ;  /* 0x0000000721047812 */ /* 0x040fe200078ec0ff */
[----:B------:R-:W-:Y:S01]  /*1170*/  IMAD.SHL.U32 R5, R33, 0x8, RZ ;  /* 0x0000000821057824 */ /* 0x000fe200078e00ff */
[----:B------:R-:W-:Y:S01]  /*1180*/  LOP3.LUT R2, R3, 0x10, RZ, 0xc0, !PT ;  /* 0x0000001003027812 */ /* 0x000fe200078ec0ff */
[----:B------:R-:W-:Y:S01]  /*1190*/  @!P5 IMAD.IADD R13, R13, 0x1, -R20 ;  /* 0x000000010d0dd824 */ /* 0x000fe200078e0a14 */
[----:B------:R-:W-:Y:S01]  /*11a0*/  ISETP.GT.U32.AND P2, PT, R20, R12, PT ;  /* 0x0000000c1400720c */ /* 0x000fe20003f44070 */
[----:B------:R-:W-:Y:S01]  /*11b0*/  @!P6 IMAD.MOV R8, RZ, RZ, -R8 ;  /* 0x000000ffff08e224 */ /* 0x000fe200078e0a08 */
[----:B------:R-:W-:Y:S01]  /*11c0*/  LOP3.LUT R17, R5, 0x30, RZ, 0xc0, !PT ;  /* 0x0000003005117812 */ /* 0x000fe200078ec0ff */
[----:B------:R-:W-:Y:S01]  /*11d0*/  IMAD R5, R4, 0x210, RZ ;  /* 0x0000021004057824 */ /* 0x000fe200078e02ff */
[----:B------:R-:W-:Y:S01]  /*11e0*/  ISETP.GT.U32.AND P5, PT, R20, R13, PT ;  /* 0x0000000d1400720c */ /* 0x000fe20003fa4070 */
[----:B------:R-:W-:Y:S01]  /*11f0*/  IMAD.SHL.U32 R21, R33, 0x100, RZ ;  /* 0x0000010021157824 */ /* 0x000fe200078e00ff */
[----:B------:R-:W-:Y:S01]  /*1200*/  LOP3.LUT R16, R2, 0x60, R33, 0xf8, !PT ;  /* 0x0000006002107812 */ /* 0x000fe200078ef821 */
[--C-:B------:R-:W-:Y:S01]  /*1210*/  @!P1 IMAD.IADD R9, R9, 0x1, -R20.reuse ;  /* 0x0000000109099824 */ /* 0x100fe200078e0a14 */
[----:B------:R-:W-:Y:S01]  /*1220*/  ISETP.GE.AND P6, PT, R24, RZ, PT ;  /* 0x000000ff1800720c */ /* 0x000fe20003fc6270 */
[--C-:B------:R-:W-:Y:S01]  /*1230*/  @!P4 IMAD.IADD R10, R10, 0x1, -R20.reuse ;  /* 0x000000010a0ac824 */ /* 0x100fe200078e0a14 */
[----:B------:R-:W-:Y:S01]  /*1240*/  SGXT R2, R18, 0x1 ;  /* 0x000000011202781a */ /* 0x000fe20000000200 */
[--C-:B------:R-:W-:Y:S01]  /*1250*/  @!P3 IMAD.IADD R11, R11, 0x1, -R20.reuse ;  /* 0x000000010b0bb824 */ /* 0x100fe200078e0a14 */
[----:B------:R-:W-:Y:S01]  /*1260*/  ISETP.GE.AND P1, PT, R25, RZ, PT ;  /* 0x000000ff1900720c */ /* 0x000fe20003f26270 */
[----:B------:R-:W-:Y:S01]  /*1270*/  IMAD R18, R4, 0x40, R17 ;  /* 0x0000004004127824 */ /* 0x000fe200078e0211 */
[----:B------:R-:W-:Y:S01]  /*1280*/  ISETP.GE.AND P4, PT, R26, RZ, PT ;  /* 0x000000ff1a00720c */ /* 0x000fe20003f86270 */
[--C-:B------:R-:W-:Y:S01]  /*1290*/  @!P2 IMAD.IADD R12, R12, 0x1, -R20.reuse ;  /* 0x000000010c0ca824 */ /* 0x100fe200078e0a14 */
[----:B------:R-:W-:Y:S01]  /*12a0*/  ISETP.GE.AND P3, PT, R27, RZ, PT ;  /* 0x000000ff1b00720c */ /* 0x000fe20003f66270 */
[----:B------:R-:W-:Y:S01]  /*12b0*/  @!P5 IMAD.IADD R13, R13, 0x1, -R20 ;  /* 0x000000010d0dd824 */ /* 0x000fe200078e0a14 */
[----:B------:R-:W-:Y:S01]  /*12c0*/  LOP3.LUT R5, R5, R16, RZ, 0x3c, !PT ;  /* 0x0000001005057212 */ /* 0x000fe200078e3cff */
[----:B------:R-:W-:Y:S01]  /*12d0*/  STL [R1+0xa8], R21 ;  /* 0x0000a81501007387 */ /* 0x000fe20000100800 */
[----:B------:R-:W-:Y:S01]  /*12e0*/  LOP3.LUT R2, R2, 0x90, RZ, 0xc0, !PT ;  /* 0x0000009002027812 */ /* 0x000fe200078ec0ff */
[----:B------:R-:W-:Y:S01]  /*12f0*/  @!P6 IMAD.MOV R7, RZ, RZ, -R7 ;  /* 0x000000ffff07e224 */ /* 0x000fe200078e0a07 */
[----:B------:R-:W-:Y:S01]  /*1300*/  LOP3.LUT R4, R21, 0x1000, RZ, 0xc0, !PT ;  /* 0x0000100015047812 */ /* 0x000fe200078ec0ff */
[----:B------:R-:W-:Y:S01]  /*1310*/  @!P0 IMAD.MOV R13, RZ, RZ, -R13 ;  /* 0x000000ffff0d8224 */ /* 0x000fe200078e0a0d */
[----:B------:R-:W-:Y:S01]  /*1320*/  ISETP.GE.AND P2, PT, R28, RZ, PT ;  /* 0x000000ff1c00720c */ /* 0x000fe20003f46270 */
[----:B------:R-:W-:Y:S01]  /*1330*/  @!P1 IMAD.MOV R9, RZ, RZ, -R9 ;  /* 0x000000ffff099224 */ /* 0x000fe200078e0a09 */
[----:B------:R-:W-:Y:S01]  /*1340*/  LOP3.LUT R182, R2, 0x7e, R3, 0x78, !PT ;  /* 0x0000007e02b67812 */ /* 0x000fe200078e7803 */
[----:B------:R-:W-:Y:S01]  /*1350*/  IMAD.IADD R2, R4, 0x1, R5 ;  /* 0x0000000104027824 */ /* 0x000fe200078e0205 */
[----:B------:R-:W-:Y:S01]  /*1360*/  ISETP.NE.AND P5, PT, RZ, c[0x0][0x17c], PT ;  /* 0x00005f00ff007a0c */ /* 0x000fe20003fa5270 */
[----:B------:R-:W-:Y:S01]  /*1370*/  @!P4 IMAD.MOV R10, RZ, RZ, -R10 ;  /* 0x000000ffff0ac224 */ /* 0x000fe200078e0a0a */
[----:B------:R-:W-:Y:S01]  /*1380*/  LOP3.LUT R5, RZ, c[0x0][0x17c], RZ, 0x33, !PT ;  /* 0x00005f00ff057a12 */ /* 0x000fe200078e33ff */
[----:B------:R-:W-:Y:S01]  /*1390*/  @!P3 IMAD.MOV R11, RZ, RZ, -R11 ;  /* 0x000000ffff0bb224 */ /* 0x000fe200078e0a0b */
[----:B------:R-:W-:Y:S01]  /*13a0*/  SHF.R.S32.HI R6, RZ, 0x5, R6 ;  /* 0x00000005ff067819 */ /* 0x000fe20000011406 */
[----:B------:R-:W-:Y:S01]  /*13b0*/  IMAD R14, R14, c[0x0][0x184], RZ ;  /* 0x000061000e0e7a24 */ /* 0x000fe200078e02ff */
[----:B------:R-:W-:Y:S01]  /*13c0*/  SEL R4, R5, R0, !P5 ;  /* 0x0000000005047207 */ /* 0x000fe20006800000 */
[----:B------:R-:W-:Y:S01]  /*13d0*/  IMAD R17, R159, 0x1e, RZ ;  /* 0x0000001e9f117824 */ /* 0x000fe200078e02ff */
[C---:B------:R-:W-:Y:S01]  /*13e0*/  SEL R7, R5.reuse, R7, !P5 ;  /* 0x0000000705077207 */ /* 0x040fe20006800000 */
[----:B------:R-:W-:Y:S01]  /*13f0*/  @!P2 IMAD.MOV R12, RZ, RZ, -R12 ;  /* 0x000000ffff0ca224 */ /* 0x000fe200078e0a0c */
[C---:B------:R-:W-:Y:S01]  /*1400*/  SEL R8, R5.reuse, R8, !P5 ;  /* 0x0000000805087207 */ /* 0x040fe20006800000 */
[----:B------:R-:W-:Y:S01]  /*1410*/  IMAD R4, R4, c[0x0][0x190], RZ ;  /* 0x0000640004047a24 */ /* 0x000fe200078e02ff */
[----:B------:R-:W-:Y:S01]  /*1420*/  SEL R9, R5, R9, !P5 ;  /* 0x0000000905097207 */ /* 0x000fe20006800000 */
[----:B------:R-:W-:Y:S01]  /*1430*/  IMAD R248, R7, c[0x0][0x190], RZ ;  /* 0x0000640007f87a24 */ /* 0x000fe200078e02ff */
[C---:B------:R-:W-:Y:S01]  /*1440*/  SEL R10, R5.reuse, R10, !P5 ;  /* 0x0000000a050a7207 */ /* 0x040fe20006800000 */
[----:B------:R-:W-:Y:S01]  /*1450*/  IMAD R8, R8, c[0x0][0x190], RZ ;  /* 0x0000640008087a24 */ /* 0x000fe200078e02ff */
[C---:B------:R-:W-:Y:S01]  /*1460*/  SEL R11, R5.reuse, R11, !P5 ;  /* 0x0000000b050b7207 */ /* 0x040fe20006800000 */
[----:B------:R0:W-:Y:S01]  /*1470*/  STL [R1+0x90], R6 ;  /* 0x0000900601007387 */ /* 0x0001e20000100800 */
[C---:B------:R-:W-:Y:S01]  /*1480*/  SEL R12, R5.reuse, R12, !P5 ;  /* 0x0000000c050c7207 */ /* 0x040fe20006800000 */
[----:B------:R-:W-:Y:S01]  /*1490*/  IMAD R10, R10, c[0x0][0x190], RZ ;  /* 0x000064000a0a7a24 */ /* 0x000fe200078e02ff */
[----:B------:R-:W-:Y:S01]  /*14a0*/  SEL R5, R5, R13, !P5 ;  /* 0x0000000d05057207 */ /* 0x000fe20006800000 */
[----:B------:R-:W-:Y:S01]  /*14b0*/  IMAD R11, R11, c[0x0][0x190], RZ ;  /* 0x000064000b0b7a24 */ /* 0x000fe200078e02ff */
[----:B------:R-:W-:Y:S01]  /*14c0*/  LEA R7, P6, R4, c[0x0][0x168], 0x1 ;  /* 0x00005a0004077a11 */ /* 0x000fe200078c08ff */
[----:B------:R-:W-:Y:S01]  /*14d0*/  IMAD R9, R9, c[0x0][0x190], RZ ;  /* 0x0000640009097a24 */ /* 0x000fe200078e02ff */
[----:B------:R-:W-:Y:S01]  /*14e0*/  LEA R179, P2, R10, c[0x0][0x168], 0x1 ;  /* 0x00005a000ab37a11 */ /* 0x000fe200078408ff */
[----:B------:R-:W-:Y:S01]  /*14f0*/  IMAD R172, R5, c[0x0][0x190], RZ ;  /* 0x0000640005ac7a24 */ /* 0x000fe200078e02ff */
[----:B------:R-:W-:Y:S01]  /*1500*/  LEA R5, P5, R8, c[0x0][0x168], 0x1 ;  /* 0x00005a0008057a11 */ /* 0x000fe200078a08ff */
[----:B------:R1:W-:Y:S01]  /*1510*/  STL [R1+0x98], R7 ;  /* 0x0000980701007387 */ /* 0x0003e20000100800 */
[----:B0-----:R-:W-:Y:S01]  /*1520*/  IMAD R6, R15, c[0x0][0x184], RZ ;  /* 0x000061000f067a24 */ /* 0x001fe200078e02ff */
[----:B------:R-:W-:Y:S01]  /*1530*/  LEA R177, P1, R11, c[0x0][0x168], 0x1 ;  /* 0x00005a000bb17a11 */ /* 0x000fe200078208ff */
[----:B------:R-:W-:Y:S01]  /*1540*/  IMAD R12, R12, c[0x0][0x190], RZ ;  /* 0x000064000c0c7a24 */ /* 0x000fe200078e02ff */
[----:B------:R0:W-:Y:S01]  /*1550*/  STL [R1], R5 ;  /* 0x0000000501007387 */ /* 0x0001e20000100800 */
[----:B------:R-:W-:Y:S01]  /*1560*/  IMAD R13, R19, c[0x0][0x188], RZ ;  /* 0x00006200130d7a24 */ /* 0x000fe200078e02ff */
[----:B------:R-:W-:Y:S01]  /*1570*/  LEA R245, P3, R9, c[0x0][0x168], 0x1 ;  /* 0x00005a0009f57a11 */ /* 0x000fe200078608ff */
[C---:B------:R-:W-:Y:S01]  /*1580*/  IMAD R19, R159.reuse, 0x1d, RZ ;  /* 0x0000001d9f137824 */ /* 0x040fe200078e02ff */
[----:B------:R-:W-:Y:S01]  /*1590*/  LEA.HI.X.SX32 R178, R10, c[0x0][0x16c], 0x1, P2 ;  /* 0x00005b000ab27a11 */ /* 0x000fe200010f0eff */
[C---:B------:R-:W-:Y:S01]  /*15a0*/  IMAD R21, R159.reuse, 0x1c, RZ ;  /* 0x0000001c9f157824 */ /* 0x040fe200078e02ff */
[----:B-1----:R-:W-:Y:S01]  /*15b0*/  LEA.HI.X.SX32 R7, R4, c[0x0][0x16c], 0x1, P6 ;  /* 0x00005b0004077a11 */ /* 0x002fe200030f0eff */
[----:B------:R-:W-:Y:S01]  /*15c0*/  IMAD R23, R159, 0x1b, RZ ;  /* 0x0000001b9f177824 */ /* 0x000fe200078e02ff */
[----:B------:R-:W-:Y:S01]  /*15d0*/  LEA.HI.X.SX32 R176, R11, c[0x0][0x16c], 0x1, P1 ;  /* 0x00005b000bb07a11 */ /* 0x000fe200008f0eff */
[----:B------:R-:W-:Y:S01]  /*15e0*/  IMAD R25, R159, 0x1a, RZ ;  /* 0x0000001a9f197824 */ /* 0x000fe200078e02ff */
[----:B------:R-:W-:Y:S01]  /*15f0*/  LEA R175, P0, R12, c[0x0][0x168], 0x1 ;  /* 0x00005a000caf7a11 */ /* 0x000fe200078008ff */
[----:B0-----:R-:W-:Y:S01]  /*1600*/  IMAD.WIDE R4, R14, 0x2, RZ ;  /* 0x000000020e047825 */ /* 0x001fe200078e02ff */
[----:B------:R0:W-:Y:S01]  /*1610*/  STL [R1+0x94], R7 ;  /* 0x0000940701007387 */ /* 0x0001e20000100800 */
[----:B------:R-:W-:-:S02]  /*1620*/  LEA.HI.X.SX32 R252, R8, c[0x0][0x16c], 0x1, P5 ;  /* 0x00005b0008fc7a11 */ /* 0x000fc400028f0eff */
[----:B------:R-:W-:Y:S01]  /*1630*/  LEA.HI.X.SX32 R181, R9, c[0x0][0x16c], 0x1, P3 ;  /* 0x00005b0009b57a11 */ /* 0x000fe200018f0eff */
[----:B------:R-:W-:Y:S01]  /*1640*/  IMAD R33, R159, 0x18, RZ ;  /* 0x000000189f217824 */ /* 0x000fe200078e02ff */
[----:B------:R-:W-:Y:S01]  /*1650*/  LEA.HI.X.SX32 R174, R12, c[0x0][0x16c], 0x1, P0 ;  /* 0x00005b000cae7a11 */ /* 0x000fe200000f0eff */
[C---:B------:R-:W-:Y:S01]  /*1660*/  IMAD.WIDE R10, R13.reuse, 0x2, R4 ;  /* 0x000000020d0a7825 */ /* 0x040fe200078e0204 */
[----:B------:R-:W-:Y:S02]  /*1670*/  LOP3.LUT R3, R18, 0x30, R3, 0x78, !PT ;  /* 0x0000003012037812 */ /* 0x000fe400078e7803 */
[----:B------:R-:W-:Y:S01]  /*1680*/  LEA R249, P4, R248, c[0x0][0x168], 0x1 ;  /* 0x00005a00f8f97a11 */ /* 0x000fe200078808ff */
[----:B0-----:R-:W-:Y:S01]  /*1690*/  IMAD.WIDE R6, R6, 0x2, RZ ;  /* 0x0000000206067825 */ /* 0x001fe200078e02ff */
[----:B------:R0:W-:Y:S01]  /*16a0*/  STL.64 [R1+0x88], R10 ;  /* 0x0000880a01007387 */ /* 0x0001e20000100a00 */
[----:B------:R-:W-:Y:S02]  /*16b0*/  LEA R173, P6, R172, c[0x0][0x168], 0x1 ;  /* 0x00005a00acad7a11 */ /* 0x000fe400078c08ff */
[----:B------:R-:W-:Y:S01]  /*16c0*/  IMAD.SHL.U32 R0, R32, 0x2, RZ ;  /* 0x0000000220007824 */ /* 0x000fe200078e00ff */
[----:B------:R-:W-:Y:S01]  /*16d0*/  LEA.HI.X.SX32 R248, R248, c[0x0][0x16c], 0x1, P4 ;  /* 0x00005b00f8f87a11 */ /* 0x000fe200020f0eff */
[----:B------:R-:W-:Y:S01]  /*16e0*/  IMAD.WIDE R8, R13, 0x2, R6 ;  /* 0x000000020d087825 */ /* 0x000fe200078e0206 */
[----:B------:R-:W-:-:S02]  /*16f0*/  LEA.HI.X.SX32 R172, R172, c[0x0][0x16c], 0x1, P6 ;  /* 0x00005b00acac7a11 */ /* 0x000fc400030f0eff */
[C---:B------:R-:W-:Y:S01]  /*1700*/  LOP3.LUT R18, R0.reuse, 0x10, RZ, 0x3c, !PT ;  /* 0x0000001000127812 */ /* 0x040fe200078e3cff */
[C---:B------:R-:W-:Y:S01]  /*1710*/  IMAD.WIDE R12, R17.reuse, 0x2, R4 ;  /* 0x00000002110c7825 */ /* 0x040fe200078e0204 */
[----:B------:R1:W-:Y:S01]  /*1720*/  STL.64 [R1+0x80], R8 ;  /* 0x0000800801007387 */ /* 0x0003e20000100a00 */
[C---:B------:R-:W-:Y:S02]  /*1730*/  LOP3.LUT R16, R0.reuse, 0x30, RZ, 0x3c, !PT ;  /* 0x0000003000107812 */ /* 0x040fe400078e3cff */
[--C-:B0-----:R-:W-:Y:S01]  /*1740*/  IMAD.WIDE R10, R17, 0x2, R6.reuse ;  /* 0x00000002110a7825 */ /* 0x101fe200078e0206 */
[----:B------:R0:W-:Y:S01]  /*1750*/  STL.64 [R1+0x78], R12 ;  /* 0x0000780c01007387 */ /* 0x0001e20000100a00 */
[C---:B------:R-:W-:Y:S02]  /*1760*/  LOP3.LUT R18, R0.reuse, 0x40, RZ, 0x3c, !PT ;  /* 0x0000004000127812 */ /* 0x040fe400078e3cff */
[C---:B------:R-:W-:Y:S01]  /*1770*/  LOP3.LUT R16, R0.reuse, 0x60, RZ, 0x3c, !PT ;  /* 0x0000006000107812 */ /* 0x040fe200078e3cff */
[----:B------:R2:W-:Y:S01]  /*1780*/  STL.64 [R1+0x70], R10 ;  /* 0x0000700a01007387 */ /* 0x0005e20000100a00 */
[----:B------:R-:W-:Y:S01]  /*1790*/  IMAD.SHL.U32 R27, R159, 0x8, RZ ;  /* 0x000000089f1b7824 */ /* 0x000fe200078e00ff */
[----:B------:R-:W-:Y:S01]  /*17a0*/  LOP3.LUT R18, R0, 0x70, RZ, 0x3c, !PT ;  /* 0x0000007000127812 */ /* 0x000fe200078e3cff */
[----:B------:R-:W-:Y:S01]  /*17b0*/  IMAD.WIDE R14, R41, 0x2, R6 ;  /* 0x00000002290e7825 */ /* 0x000fe200078e0206 */
[----:B------:R-:W-:-:S02]  /*17c0*/  LOP3.LUT R16, R182, 0x20, RZ, 0x3c, !PT ;  /* 0x00000020b6107812 */ /* 0x000fc400078e3cff */
[C---:B------:R-:W-:Y:S01]  /*17d0*/  LOP3.LUT R20, R0.reuse, 0x20, RZ, 0x3c, !PT ;  /* 0x0000002000147812 */ /* 0x040fe200078e3cff */
[----:B-1----:R-:W-:Y:S01]  /*17e0*/  IMAD.WIDE R8, R19, 0x2, R4 ;  /* 0x0000000213087825 */ /* 0x002fe200078e0204 */
[----:B------:R-:W-:-:S03]  /*17f0*/  LOP3.LUT R20, R0, 0x50, RZ, 0x3c, !PT ;  /* 0x0000005000147812 */ /* 0x000fc600078e3cff */
[----:B0-----:R-:W-:Y:S01]  /*1800*/  IMAD.WIDE R12, R19, 0x2, R6 ;  /* 0x00000002130c7825 */ /* 0x001fe200078e0206 */
[----:B------:R0:W-:Y:S03]  /*1810*/  STL.64 [R1+0x68], R8 ;  /* 0x0000680801007387 */ /* 0x0001e60000100a00 */
[--C-:B--2---:R-:W-:Y:S01]  /*1820*/  IMAD.WIDE R10, R21, 0x2, R4.reuse ;  /* 0x00000002150a7825 */ /* 0x104fe200078e0204 */
[----:B------:R1:W-:Y:S03]  /*1830*/  STL.64 [R1+0x60], R12 ;  /* 0x0000600c01007387 */ /* 0x0003e60000100a00 */
[C---:B------:R-:W-:Y:S01]  /*1840*/  IMAD.WIDE R16, R45.reuse, 0x2, R4 ;  /* 0x000000022d107825 */ /* 0x040fe200078e0204 */
[----:B------:R2:W-:Y:S03]  /*1850*/  STL.64 [R1+0x58], R10 ;  /* 0x0000580a01007387 */ /* 0x0005e60000100a00 */
[----:B------:R-:W-:-:S04]  /*1860*/  IMAD.WIDE R18, R45, 0x2, R6 ;  /* 0x000000022d127825 */ /* 0x000fc800078e0206 */
[----:B0-----:R-:W-:-:S04]  /*1870*/  IMAD.WIDE R8, R21, 0x2, R6 ;  /* 0x0000000215087825 */ /* 0x001fc800078e0206 */
[C---:B-1----:R-:W-:Y:S01]  /*1880*/  IMAD.WIDE R12, R23.reuse, 0x2, R4 ;  /* 0x00000002170c7825 */ /* 0x042fe200078e0204 */
[----:B------:R0:W-:Y:S03]  /*1890*/  STL.64 [R1+0x50], R8 ;  /* 0x0000500801007387 */ /* 0x0001e60000100a00 */
[----:B--2---:R-:W-:Y:S01]  /*18a0*/  IMAD.WIDE R10, R23, 0x2, R6 ;  /* 0x00000002170a7825 */ /* 0x004fe200078e0206 */
[----:B------:R1:W-:Y:S03]  /*18b0*/  STL.64 [R1+0x48], R12 ;  /* 0x0000480c01007387 */ /* 0x0003e60000100a00 */
[--C-:B------:R-:W-:Y:S01]  /*18c0*/  IMAD.WIDE R246, R243, 0x2, R4.reuse ;  /* 0x00000002f3f67825 */ /* 0x100fe200078e0204 */
[----:B------:R2:W-:Y:S03]  /*18d0*/  STL.64 [R1+0x40], R10 ;  /* 0x0000400a01007387 */ /* 0x0005e60000100a00 */
[----:B------:R-:W-:-:S04]  /*18e0*/  IMAD.WIDE R238, R235, 0x2, R4 ;  /* 0x00000002ebee7825 */ /* 0x000fc800078e0204 */
[----:B0-----:R-:W-:-:S04]  /*18f0*/  IMAD.WIDE R8, R25, 0x2, R4 ;  /* 0x0000000219087825 */ /* 0x001fc800078e0204 */
[----:B-1----:R-:W-:Y:S01]  /*1900*/  IMAD.WIDE R12, R25, 0x2, R6 ;  /* 0x00000002190c7825 */ /* 0x002fe200078e0206 */
[----:B------:R0:W-:Y:S03]  /*1910*/  STL.64 [R1+0x38], R8 ;  /* 0x0000380801007387 */ /* 0x0001e60000100a00 */
[--C-:B--2---:R-:W-:Y:S01]  /*1920*/  IMAD.WIDE R10, R29, 0x2, R4.reuse ;  /* 0x000000021d0a7825 */ /* 0x104fe200078e0204 */
[----:B------:R1:W-:Y:S03]  /*1930*/  STL.64 [R1+0x30], R12 ;  /* 0x0000300c01007387 */ /* 0x0003e60000100a00 */
[--C-:B------:R-:W-:Y:S01]  /*1940*/  IMAD.WIDE R230, R227, 0x2, R4.reuse ;  /* 0x00000002e3e67825 */ /* 0x100fe200078e0204 */
        /* <DEDUP_REMOVED lines=13> */
[----:B--2---:R-:W-:-:S04]  /*1a20*/  IMAD.WIDE R10, R37, 0x2, R6 ;  /* 0x00000002250a7825 */ /* 0x004fc800078e0206 */
[----:B------:R-:W-:-:S04]  /*1a30*/  IMAD.WIDE R198, R197, 0x2, R4 ;  /* 0x00000002c5c67825 */ /* 0x000fc800078e0204 */
[----:B------:R-:W-:-:S04]  /*1a40*/  IMAD.WIDE R194, R193, 0x2, R4 ;  /* 0x00000002c1c27825 */ /* 0x000fc800078e0204 */
[----:B0-----:R-:W-:-:S04]  /*1a50*/  IMAD.WIDE R8, R37, 0x2, R4 ;  /* 0x0000000225087825 */ /* 0x001fc800078e0204 */
[----:B------:R-:W-:-:S04]  /*1a60*/  IMAD.WIDE R190, R189, 0x2, R4 ;  /* 0x00000002bdbe7825 */ /* 0x000fc800078e0204 */
        /* <DEDUP_REMOVED lines=30> */
[----:B------:R-:W-:Y:S02]  /*1c50*/  IMAD.MOV.U32 R164, RZ, RZ, c[0x0][0x160] ;  /* 0x00005800ffa47624 */ /* 0x000fe400078e00ff */
[----:B------:R-:W-:Y:S02]  /*1c60*/  IMAD.MOV.U32 R165, RZ, RZ, c[0x0][0x164] ;  /* 0x00005900ffa57624 */ /* 0x000fe400078e00ff */
.L_x_3:
[----:B------:R0:W-:Y:S04]  /*1c70*/  STL.64 [R1+0xc8], R88 ;  /* 0x0000c85801007387 */ /* 0x0001e80000100a00 */
[----:B0-----:R-:W2:Y:S04]  /*1c80*/  LDL.64 R88, [R1+0x10] ;  /* 0x0000100001587983 */ /* 0x001ea80000100a00 */
[----:B------:R0:W-:Y:S04]  /*1c90*/  STL.64 [R1+0xc0], R90 ;  /* 0x0000c05a01007387 */ /* 0x0001e80000100a00 */
[----:B0-----:R-:W3:Y:S04]  /*1ca0*/  LDL.64 R90, [R1+0x20] ;  /* 0x00002000015a7983 */ /* 0x001ee80000100a00 */
[----:B------:R0:W-:Y:S04]  /*1cb0*/  STL.64 [R1+0xb8], R56 ;  /* 0x0000b83801007387 */ /* 0x0001e80000100a00 */
[----:B0-----:R-:W4:Y:S04]  /*1cc0*/  LDL.64 R56, [R1+0x18] ;  /* 0x0000180001387983 */ /* 0x001f280000100a00 */
[----:B------:R0:W-:Y:S04]  /*1cd0*/  STL.64 [R1+0xb0], R58 ;  /* 0x0000b03a01007387 */ /* 0x0001e80000100a00 */
[----:B0-----:R-:W5:Y:S01]  /*1ce0*/  LDL.64 R58, [R1+0x8] ;  /* 0x00000800013a7983 */ /* 0x001f620000100a00 */
[----:B------:R-:W-:-:S02]  /*1cf0*/  ISETP.GT.AND P2, PT, R183, RZ, PT ;  /* 0x000000ffb700720c */ /* 0x000fc40003f44270 */
[-C--:B------:R-:W-:Y:S02]  /*1d00*/  IADD3 R50, P0, R4, R164.reuse, RZ ;  /* 0x000000a404327210 */ /* 0x080fe40007f1e0ff */
[----:B------:R-:W-:Y:S02]  /*1d10*/  IADD3 R52, P1, R6, R164, RZ ;  /* 0x000000a406347210 */ /* 0x000fe40007f3e0ff */
[----:B------:R-:W-:Y:S01]  /*1d20*/  PRMT R49, RZ, 0x7610, R49 ;  /* 0x00007610ff317816 */ /* 0x000fe20000000031 */
[--C-:B------:R-:W-:Y:S01]  /*1d30*/  IMAD.X R51, R5, 0x1, R165.reuse, P0 ;  /* 0x0000000105337824 */ /* 0x100fe200000e06a5 */
[----:B------:R-:W-:Y:S01]  /*1d40*/  PRMT R180, RZ, 0x7610, R180 ;  /* 0x00007610ffb47816 */ /* 0x000fe200000000b4 */
[----:B------:R-:W-:Y:S01]  /*1d50*/  IMAD.X R53, R7, 0x1, R165, P1 ;  /* 0x0000000107357824 */ /* 0x000fe200008e06a5 */
[----:B------:R-:W-:-:S03]  /*1d60*/  ISETP.GT.AND P3, PT, R183, 0x1, PT ;  /* 0x00000001b700780c */ /* 0x000fc60003f64270 */
[----:B------:R0:W2:Y:S01]  /*1d70*/  @P2 LDG.E.U16 R49, [R50.64] ;  /* 0x0000000432312981 */ /* 0x0000a2000c1e1500 */
[----:B------:R-:W-:-:S03]  /*1d80*/  PRMT R162, RZ, 0x7610, R162 ;  /* 0x00007610ffa27816 */ /* 0x000fc600000000a2 */
[----:B------:R1:W2:Y:S01]  /*1d90*/  @P2 LDG.E.U16 R180, [R52.64] ;  /* 0x0000000434b42981 */ /* 0x0002a2000c1e1500 */
[-C--:B0-----:R-:W-:Y:S02]  /*1da0*/  IADD3 R50, P0, R156, R164.reuse, RZ ;  /* 0x000000a49c327210 */ /* 0x081fe40007f1e0ff */
[----:B-1----:R-:W-:-:S03]  /*1db0*/  IADD3 R52, P1, R158, R164, RZ ;  /* 0x000000a49e347210 */ /* 0x002fc60007f3e0ff */
[----:B------:R-:W-:Y:S01]  /*1dc0*/  IMAD.X R51, R157, 0x1, R165, P0 ;  /* 0x000000019d337824 */ /* 0x000fe200000e06a5 */
[----:B------:R-:W-:Y:S02]  /*1dd0*/  PRMT R163, RZ, 0x7610, R163 ;  /* 0x00007610ffa37816 */ /* 0x000fe400000000a3 */
[----:B------:R-:W-:Y:S01]  /*1de0*/  ISETP.GT.AND P2, PT, R183, 0x2, PT ;  /* 0x00000002b700780c */ /* 0x000fe20003f44270 */
[----:B------:R-:W-:Y:S01]  /*1df0*/  IMAD.X R53, R159, 0x1, R165, P1 ;  /* 0x000000019f357824 */ /* 0x000fe200008e06a5 */
        /* <DEDUP_REMOVED lines=59> */
[--C-:B------:R-:W-:Y:S01]  /*21b0*/  IMAD.X R51, R25, 0x1, R165.reuse, P0 ;  /* 0x0000000119337824 */ /* 0x100fe200000e06a5 */
[----:B------:R-:W-:Y:S02]  /*21c0*/  PRMT R48, RZ, 0x7610, R48 ;  /* 0x00007610ff307816 */ /* 0x000fe40000000030 */
[----:B------:R-:W-:Y:S01]  /*21d0*/  ISETP.GT.AND P3, PT, R183, 0x9, PT ;  /* 0x00000009b700780c */ /* 0x000fe20003f64270 */
[----:B------:R-:W-:Y:S01]  /*21e0*/  IMAD.X R53, R27, 0x1, R165, P1 ;  /* 0x000000011b357824 */ /* 0x000fe200008e06a5 */
[----:B------:R0:W2:Y:S01]  /*21f0*/  @P2 LDG.E.U16 R206, [R50.64] ;  /* 0x0000000432ce2981 */ /* 0x0000a2000c1e1500 */
[----:B------:R-:W-:-:S03]  /*2200*/  PRMT R160, RZ, 0x7610, R160 ;  /* 0x00007610ffa07816 */ /* 0x000fc600000000a0 */
[----:B------:R1:W3:Y:S01]  /*2210*/  @P2 LDG.E.U16 R48, [R52.64] ;  /* 0x0000000434302981 */ /* 0x0002e2000c1e1500 */
[-C--:B0-----:R-:W-:Y:S02]  /*2220*/  IADD3 R50, P0, R20, R164.reuse, RZ ;  /* 0x000000a414327210 */ /* 0x081fe40007f1e0ff */
[----:B-1----:R-:W-:-:S03]  /*2230*/  IADD3 R52, P1, R22, R164, RZ ;  /* 0x000000a416347210 */ /* 0x002fc60007f3e0ff */
[----:B------:R-:W-:Y:S01]  /*2240*/  IMAD.X R51, R21, 0x1, R165, P0 ;  /* 0x0000000115337824 */ /* 0x000fe200000e06a5 */
[----:B------:R-:W-:Y:S02]  /*2250*/  PRMT R161, RZ, 0x7610, R161 ;  /* 0x00007610ffa17816 */ /* 0x000fe400000000a1 */
[----:B------:R-:W-:Y:S01]  /*2260*/  ISETP.GT.AND P2, PT, R183, 0xa, PT ;  /* 0x0000000ab700780c */ /* 0x000fe20003f44270 */
[----:B------:R-:W-:Y:S01]  /*2270*/  IMAD.X R53, R23, 0x1, R165, P1 ;  /* 0x0000000117357824 */ /* 0x000fe200008e06a5 */
[----:B------:R0:W3:Y:S01]  /*2280*/  @P3 LDG.E.U16 R160, [R50.64] ;  /* 0x0000000432a03981 */ /* 0x0000e2000c1e1500 */
        /* <DEDUP_REMOVED lines=45> */
[----:B------:R-:W-:-:S03]  /*2560*/  IADD3 R60, P1, R192, R164, RZ ;  /* 0x000000a4c03c7210 */ /* 0x000fc60007f3e0ff */
[----:B------:R1:W3:Y:S01]  /*2570*/  @P2 LDG.E.U16 R63, [R52.64] ;  /* 0x00000004343f2981 */ /* 0x0002e2000c1e1500 */
[----:B0-----:R-:W-:Y:S02]  /*2580*/  IADD3 R50, P0, R194, R164, RZ ;  /* 0x000000a4c2327210 */ /* 0x001fe40007f1e0ff */
[----:B-1----:R-:W-:-:S03]  /*2590*/  PRMT R52, RZ, 0x7610, R52 ;  /* 0x00007610ff347816 */ /* 0x002fc60000000034 */
[----:B------:R-:W-:Y:S01]  /*25a0*/  IMAD.X R51, R195, 0x1, R165, P0 ;  /* 0x00000001c3337824 */ /* 0x000fe200000e06a5 */
[----:B------:R-:W-:Y:S01]  /*25b0*/  PRMT R53, RZ, 0x7610, R53 ;  /* 0x00007610ff357816 */ /* 0x000fe20000000035 */
[----:B------:R-:W-:Y:S01]  /*25c0*/  IMAD.X R61, R193, 0x1, R165, P1 ;  /* 0x00000001c13d7824 */ /* 0x000fe200008e06a5 */
[----:B------:R-:W-:Y:S02]  /*25d0*/  ISETP.GT.AND P2, PT, R183, 0x10, PT ;  /* 0x00000010b700780c */ /* 0x000fe40003f44270 */
        /* <DEDUP_REMOVED lines=57> */
[----:B0-----:R-:W-:Y:S01]  /*2970*/  IADD3 R50, P0, R246, R164, RZ ;  /* 0x000000a4f6327210 */ /* 0x001fe20007f1e0ff */
[----:B------:R-:W-:Y:S01]  /*2980*/  IMAD.X R167, R243, 0x1, R165, P1 ;  /* 0x00000001f3a77824 */ /* 0x000fe200008e06a5 */
[----:B-1----:R-:W-:-:S03]  /*2990*/  PRMT R61, RZ, 0x7610, R61 ;  /* 0x00007610ff3d7816 */ /* 0x002fc6000000003d */
[----:B------:R-:W-:Y:S01]  /*29a0*/  IMAD.X R51, R247, 0x1, R165, P0 ;  /* 0x00000001f7337824 */ /* 0x000fe200000e06a5 */
[----:B------:R-:W-:Y:S02]  /*29b0*/  PRMT R60, RZ, 0x7610, R60 ;  /* 0x00007610ff3c7816 */ /* 0x000fe4000000003c */
[----:B------:R2:W3:Y:S04]  /*29c0*/  @P2 LDG.E.U16 R61, [R166.64] ;  /* 0x00000004a63d2981 */ /* 0x0004e8000c1e1500 */
[----:B------:R0:W3:Y:S01]  /*29d0*/  @P2 LDG.E.U16 R60, [R50.64] ;  /* 0x00000004323c2981 */ /* 0x0000e2000c1e1500 */
[----:B-----5:R-:W-:-:S05]  /*29e0*/  IADD3 R168, P2, R58, R164, RZ ;  /* 0x000000a43aa87210 */ /* 0x020fca0007f5e0ff */
[----:B------:R-:W-:Y:S02]  /*29f0*/  IMAD.X R169, R59, 0x1, R165, P2 ;  /* 0x000000013ba97824 */ /* 0x000fe400010e06a5 */
[----:B------:R-:W5:Y:S01]  /*2a00*/  LDL.64 R58, [R1+0x28] ;  /* 0x00002800013a7983 */ /* 0x000f620000100a00 */
[----:B------:R-:W-:Y:S02]  /*2a10*/  ISETP.GT.AND P3, PT, R183, 0x17, PT ;  /* 0x00000017b700780c */ /* 0x000fe40003f64270 */
[----:B------:R-:W-:Y:S02]  /*2a20*/  IADD3 R170, P1, R250, R164, RZ ;  /* 0x000000a4faaa7210 */ /* 0x000fe40007f3e0ff */
[----:B0-----:R-:W-:-:S03]  /*2a30*/  PRMT R51, RZ, 0x7610, R51 ;  /* 0x00007610ff337816 */ /* 0x001fc60000000033 */
[----:B------:R-:W-:Y:S01]  /*2a40*/  IMAD.X R171, R251, 0x1, R165, P1 ;  /* 0x00000001fbab7824 */ /* 0x000fe200008e06a5 */
[----:B--2---:R-:W-:Y:S02]  /*2a50*/  IADD3 R166, P1, R88, R164, RZ ;  /* 0x000000a458a67210 */ /* 0x004fe40007f3e0ff */
[----:B------:R-:W-:-:S03]  /*2a60*/  PRMT R50, RZ, 0x7610, R50 ;  /* 0x00007610ff327816 */ /* 0x000fc60000000032 */
[----:B------:R-:W-:Y:S01]  /*2a70*/  IMAD.X R167, R89, 0x1, R165, P1 ;  /* 0x0000000159a77824 */ /* 0x000fe200008e06a5 */
[----:B------:R0:W2:Y:S01]  /*2a80*/  @P3 LDG.E.U16 R51, [R170.64] ;  /* 0x00000004aa333981 */ /* 0x0000a2000c1e1500 */
[----:B------:R-:W-:-:S03]  /*2a90*/  ISETP.GT.AND P0, PT, R183, 0x18, PT ;  /* 0x00000018b700780c */ /* 0x000fc60003f04270 */
[----:B------:R-:W2:Y:S04]  /*2aa0*/  LDL.LU.64 R88, [R1+0xc8] ;  /* 0x0000c80001587983 */ /* 0x000ea80000300a00 */
[----:B------:R4:W2:Y:S04]  /*2ab0*/  @P3 LDG.E.U16 R50, [R168.64] ;  /* 0x00000004a8323981 */ /* 0x0008a8000c1e1500 */
[----:B0-----:R-:W2:Y:S01]  /*2ac0*/  LDL.64 R170, [R1+0x30] ;  /* 0x0000300001aa7983 */ /* 0x001ea20000100a00 */
[----:B------:R-:W-:Y:S02]  /*2ad0*/  PRMT R207, RZ, 0x7610, R207 ;  /* 0x00007610ffcf7816 */ /* 0x000fe400000000cf */
[----:B----4-:R-:W-:-:S04]  /*2ae0*/  IADD3 R168, P1, R56, R164, RZ ;  /* 0x000000a438a87210 */ /* 0x010fc80007f3e0ff */
[----:B------:R3:W4:Y:S01]  /*2af0*/  @P0 LDG.E.U16 R207, [R166.64] ;  /* 0x00000004a6cf0981 */ /* 0x000722000c1e1500 */
[----:B------:R-:W-:Y:S01]  /*2b00*/  PRMT R208, RZ, 0x7610, R208 ;  /* 0x00007610ffd07816 */ /* 0x000fe200000000d0 */
[----:B------:R-:W-:Y:S01]  /*2b10*/  IMAD.X R169, R57, 0x1, R165, P1 ;  /* 0x0000000139a97824 */ /* 0x000fe200008e06a5 */
[----:B------:R-:W-:Y:S01]  /*2b20*/  ISETP.GT.AND P2, PT, R183, 0x19, PT ;  /* 0x00000019b700780c */ /* 0x000fe20003f44270 */
[----:B------:R-:W4:Y:S04]  /*2b30*/  LDL.64 R56, [R1+0x38] ;  /* 0x0000380001387983 */ /* 0x000f280000100a00 */
[----:B------:R5:W4:Y:S01]  /*2b40*/  @P0 LDG.E.U16 R208, [R168.64] ;  /* 0x00000004a8d00981 */ /* 0x000b22000c1e1500 */
[----:B---3--:R-:W-:Y:S02]  /*2b50*/  IADD3 R166, P1, R90, R164, RZ ;  /* 0x000000a45aa67210 */ /* 0x008fe40007f3e0ff */
[----:B------:R-:W-:-:S03]  /*2b60*/  PRMT R212, RZ, 0x7610, R212 ;  /* 0x00007610ffd47816 */ /* 0x000fc600000000d4 */
[----:B------:R-:W-:Y:S02]  /*2b70*/  IMAD.X R167, R91, 0x1, R165, P1 ;  /* 0x000000015ba77824 */ /* 0x000fe400008e06a5 */
[----:B------:R-:W3:Y:S01]  /*2b80*/  LDL.LU.64 R90, [R1+0xc0] ;  /* 0x0000c000015a7983 */ /* 0x000ee20000300a00 */
[----:B-----5:R-:W-:-:S05]  /*2b90*/  IADD3 R168, P0, R58, R164, RZ ;  /* 0x000000a43aa87210 */ /* 0x020fca0007f1e0ff */
[----:B------:R-:W-:Y:S02]  /*2ba0*/  IMAD.X R169, R59, 0x1, R165, P0 ;  /* 0x000000013ba97824 */ /* 0x000fe400000e06a5 */
[----:B------:R-:W5:Y:S04]  /*2bb0*/  LDL.64 R58, [R1+0x48] ;  /* 0x00004800013a7983 */ /* 0x000f680000100a00 */
[----:B------:R0:W3:Y:S04]  /*2bc0*/  @P2 LDG.E.U16 R212, [R168.64] ;  /* 0x00000004a8d42981 */ /* 0x0000e8000c1e1500 */
[----:B0-----:R-:W3:Y:S01]  /*2bd0*/  LDL.64 R168, [R1+0x40] ;  /* 0x0000400001a87983 */ /* 0x001ee20000100a00 */
[----:B------:R-:W-:-:S02]  /*2be0*/  PRMT R209, RZ, 0x7610, R209 ;  /* 0x00007610ffd17816 */ /* 0x000fc400000000d1 */
[----:B------:R-:W-:-:S04]  /*2bf0*/  ISETP.GT.AND P1, PT, R183, 0x1a, PT ;  /* 0x0000001ab700780c */ /* 0x000fc80003f24270 */
[----:B------:R2:W5:Y:S01]  /*2c00*/  @P2 LDG.E.U16 R209, [R166.64] ;  /* 0x00000004a6d12981 */ /* 0x000562000c1e1500 */
[----:B------:R-:W-:Y:S02]  /*2c10*/  PRMT R213, RZ, 0x7610, R213 ;  /* 0x00007610ffd57816 */ /* 0x000fe400000000d5 */
[----:B--2---:R-:W-:-:S05]  /*2c20*/  IADD3 R166, P0, R170, R164, RZ ;  /* 0x000000a4aaa67210 */ /* 0x004fca0007f1e0ff */
[----:B------:R-:W-:Y:S02]  /*2c30*/  IMAD.X R167, R171, 0x1, R165, P0 ;  /* 0x00000001aba77824 */ /* 0x000fe400000e06a5 */
[----:B------:R-:W2:Y:S04]  /*2c40*/  LDL.64 R170, [R1+0x50] ;  /* 0x0000500001aa7983 */ /* 0x000ea80000100a00 */
[----:B------:R4:W2:Y:S01]  /*2c50*/  @P1 LDG.E.U16 R213, [R166.64] ;  /* 0x00000004a6d51981 */ /* 0x0008a2000c1e1500 */
[----:B------:R-:W-:Y:S02]  /*2c60*/  PRMT R216, RZ, 0x7610, R216 ;  /* 0x00007610ffd87816 */ /* 0x000fe400000000d8 */
[----:B----4-:R-:W-:-:S05]  /*2c70*/  IADD3 R166, P0, R56, R164, RZ ;  /* 0x000000a438a67210 */ /* 0x010fca0007f1e0ff */
[----:B------:R-:W-:Y:S02]  /*2c80*/  IMAD.X R167, R57, 0x1, R165, P0 ;  /* 0x0000000139a77824 */ /* 0x000fe400000e06a5 */
[----:B------:R-:W4:Y:S04]  /*2c90*/  LDL.64 R56, [R1+0x58] ;  /* 0x0000580001387983 */ /* 0x000f280000100a00 */
[----:B------:R3:W4:Y:S01]  /*2ca0*/  @P1 LDG.E.U16 R216, [R166.64] ;  /* 0x00000004a6d81981 */ /* 0x000722000c1e1500 */
[----:B------:R-:W-:Y:S02]  /*2cb0*/  ISETP.GT.AND P1, PT, R183, 0x1b, PT ;  /* 0x0000001bb700780c */ /* 0x000fe40003f24270 */
[----:B------:R-:W-:Y:S02]  /*2cc0*/  PRMT R217, RZ, 0x7610, R217 ;  /* 0x00007610ffd97816 */ /* 0x000fe400000000d9 */
[----:B---3--:R-:W-:-:S05]  /*2cd0*/  IADD3 R166, P0, R168, R164, RZ ;  /* 0x000000a4a8a67210 */ /* 0x008fca0007f1e0ff */
[----:B------:R-:W-:Y:S02]  /*2ce0*/  IMAD.X R167, R169, 0x1, R165, P0 ;  /* 0x00000001a9a77824 */ /* 0x000fe400000e06a5 */
[----:B------:R-:W3:Y:S04]  /*2cf0*/  LDL.64 R168, [R1+0x60] ;  /* 0x0000600001a87983 */ /* 0x000ee80000100a00 */
[----:B------:R5:W3:Y:S02]  /*2d00*/  @P1 LDG.E.U16 R217, [R166.64] ;  /* 0x00000004a6d91981 */ /* 0x000ae4000c1e1500 */
[----:B-----5:R-:W-:-:S05]  /*2d10*/  IADD3 R166, P0, R58, R164, RZ ;  /* 0x000000a43aa67210 */ /* 0x020fca0007f1e0ff */
[----:B------:R-:W-:Y:S02]  /*2d20*/  IMAD.X R167, R59, 0x1, R165, P0 ;  /* 0x000000013ba77824 */ /* 0x000fe400000e06a5 */
[----:B------:R-:W5:Y:S01]  /*2d30*/  LDL.64 R58, [R1+0x68] ;  /* 0x00006800013a7983 */ /* 0x000f620000100a00 */
[----:B------:R-:W-:-:S06]  /*2d40*/  PRMT R220, RZ, 0x7610, R220 ;  /* 0x00007610ffdc7816 */ /* 0x000fcc00000000dc */
[----:B------:R2:W5:Y:S01]  /*2d50*/  @P1 LDG.E.U16 R220, [R166.64] ;  /* 0x00000004a6dc1981 */ /* 0x000562000c1e1500 */
[----:B------:R-:W-:Y:S02]  /*2d60*/  ISETP.GT.AND P1, PT, R183, 0x1c, PT ;  /* 0x0000001cb700780c */ /* 0x000fe40003f24270 */
        /* <DEDUP_REMOVED lines=24> */
[----:B------:R-:W-:-:S05]  /*2ef0*/  IMAD.X R167, R171, 0x1, R165, P0 ;  /* 0x00000001aba77824 */ /* 0x000fca00000e06a5 */
[----:B------:R4:W2:Y:S01]  /*2f00*/  @P1 LDG.E.U16 R229, [R166.64] ;  /* 0x00000004a6e51981 */ /* 0x0008a2000c1e1500 */
[----:B------:R-:W-:Y:S02]  /*2f10*/  PRMT R232, RZ, 0x7610, R232 ;  /* 0x00007610ffe87816 */ /* 0x000fe400000000e8 */
[----:B----4-:R-:W-:Y:S02]  /*2f20*/  IADD3 R166, P0, R56, R164, RZ ;  /* 0x000000a438a67210 */ /* 0x010fe40007f1e0ff */
[----:B------:R-:W-:Y:S01]  /*2f30*/  PRMT R233, RZ, 0x7610, R233 ;  /* 0x00007610ffe97816 */ /* 0x000fe200000000e9 */
[----:B------:R-:W4:Y:S02]  /*2f40*/  LDL.LU R56, [R1] ;  /* 0x0000000001387983 */ /* 0x000f240000300800 */
[----:B------:R-:W-:-:S05]  /*2f50*/  IMAD.X R167, R57, 0x1, R165, P0 ;  /* 0x0000000139a77824 */ /* 0x000fca00000e06a5 */
[----:B------:R3:W2:Y:S01]  /*2f60*/  @P1 LDG.E.U16 R232, [R166.64] ;  /* 0x00000004a6e81981 */ /* 0x0006a2000c1e1500 */
[----:B------:R-:W-:-:S03]  /*2f70*/  ISETP.GT.AND P1, PT, R183, 0x1f, PT ;  /* 0x0000001fb700780c */ /* 0x000fc60003f24270 */
[----:B------:R-:W0:Y:S01]  /*2f80*/  S2R R57, SR_TID.X ;  /* 0x0000000000397919 */ /* 0x000e220000002100 */
[----:B------:R-:W-:Y:S02]  /*2f90*/  PRMT R236, RZ, 0x7610, R236 ;  /* 0x00007610ffec7816 */ /* 0x000fe400000000ec */
[----:B------:R-:W-:Y:S02]  /*2fa0*/  PRMT R237, RZ, 0x7610, R237 ;  /* 0x00007610ffed7816 */ /* 0x000fe400000000ed */
[----:B0-----:R-:W-:-:S04]  /*2fb0*/  LOP3.LUT R57, R57, 0x1f, RZ, 0xc0, !PT ;  /* 0x0000001f39397812 */ /* 0x001fc800078ec0ff */
[----:B------:R-:W-:Y:S02]  /*2fc0*/  ISETP.GE.AND P2, PT, R57, R183, PT ;  /* 0x000000b73900720c */ /* 0x000fe40003f46270 */
[----:B------:R-:W-:Y:S02]  /*2fd0*/  PRMT R240, RZ, 0x7610, R240 ;  /* 0x00007610fff07816 */ /* 0x000fe400000000f0 */
[----:B------:R-:W-:Y:S02]  /*2fe0*/  PRMT R241, RZ, 0x7610, R241 ;  /* 0x00007610fff17816 */ /* 0x000fe400000000f1 */
[----:B------:R-:W-:Y:S02]  /*2ff0*/  PRMT R244, RZ, 0x7610, R244 ;  /* 0x00007610fff47816 */ /* 0x000fe400000000f4 */
[----:B---3--:R-:W-:-:S05]  /*3000*/  IADD3 R166, P0, R168, R164, RZ ;  /* 0x000000a4a8a67210 */ /* 0x008fca0007f1e0ff */
[----:B------:R-:W-:-:S05]  /*3010*/  IMAD.X R167, R169, 0x1, R165, P0 ;  /* 0x00000001a9a77824 */ /* 0x000fca00000e06a5 */
[----:B------:R5:W3:Y:S02]  /*3020*/  @P1 LDG.E.U16 R233, [R166.64] ;  /* 0x00000004a6e91981 */ /* 0x000ae4000c1e1500 */
[----:B-----5:R-:W-:-:S05]  /*3030*/  IADD3 R166, P0, R58, R164, RZ ;  /* 0x000000a43aa67210 */ /* 0x020fca0007f1e0ff */
[----:B------:R-:W-:Y:S02]  /*3040*/  IMAD.X R167, R59, 0x1, R165, P0 ;  /* 0x000000013ba77824 */ /* 0x000fe400000e06a5 */
[----:B------:R-:W-:Y:S01]  /*3050*/  IMAD R58, R57, c[0x0][0x18c], RZ ;  /* 0x00006300393a7a24 */ /* 0x000fe200078e02ff */
[----:B------:R-:W5:Y:S04]  /*3060*/  LDL.LU R59, [R1+0x98] ;  /* 0x00009800013b7983 */ /* 0x000f680000300800 */
[----:B------:R0:W2:Y:S04]  /*3070*/  @P1 LDG.E.U16 R236, [R166.64] ;  /* 0x00000004a6ec1981 */ /* 0x0000a8000c1e1500 */
[----:B------:R-:W-:Y:S01]  /*3080*/  BAR.SYNC.DEFER_BLOCKING 0x0 ;  /* 0x0000000000007b1d */ /* 0x000fe20000010000 */
[----:B0-----:R-:W-:-:S02]  /*3090*/  IMAD.MOV.U32 R166, RZ, RZ, R173 ;  /* 0x000000ffffa67224 */ /* 0x001fc400078e00ad */
[----:B------:R-:W-:-:S04]  /*30a0*/  IMAD.MOV.U32 R167, RZ, RZ, R172 ;  /* 0x000000ffffa77224 */ /* 0x000fc800078e00ac */
[----:B------:R-:W-:-:S05]  /*30b0*/  IMAD.WIDE R168, R58, 0x2, R166 ;  /* 0x000000023aa87825 */ /* 0x000fca00078e02a6 */
[----:B------:R0:W2:Y:S02]  /*30c0*/  @!P2 LDG.E.U16 R237, [R168.64] ;  /* 0x00000004a8eda981 */ /* 0x0000a4000c1e1500 */
[----:B0-----:R-:W-:Y:S02]  /*30d0*/  IMAD.MOV.U32 R168, RZ, RZ, R175 ;  /* 0x000000ffffa87224 */ /* 0x001fe400078e00af */
        /* <DEDUP_REMOVED lines=12> */
[----:B------:R-:W2:Y:S01]  /*31a0*/  LDL.LU R181, [R1+0x94] ;  /* 0x0000940001b57983 */ /* 0x000ea20000300800 */
[--C-:B------:R-:W-:Y:S01]  /*31b0*/  IMAD.MOV.U32 R174, RZ, RZ, R245.reuse ;  /* 0x000000ffffae7224 */ /* 0x100fe200078e00f5 */
[----:B------:R-:W-:-:S03]  /*31c0*/  PRMT R245, RZ, 0x7610, R245 ;  /* 0x00007610fff57816 */ /* 0x000fc600000000f5 */
[----:B------:R-:W-:-:S05]  /*31d0*/  IMAD.WIDE R176, R58, 0x2, R174 ;  /* 0x000000023ab07825 */ /* 0x000fca00078e02ae */
[----:B------:R0:W3:Y:S02]  /*31e0*/  @!P2 LDG.E.U16 R245, [R176.64] ;  /* 0x00000004b0f5a981 */ /* 0x0000e4000c1e1500 */
[----:B0-----:R-:W-:Y:S02]  /*31f0*/  IMAD.MOV.U32 R176, RZ, RZ, R249 ;  /* 0x000000ffffb07224 */ /* 0x001fe400078e00f9 */
[--C-:B------:R-:W-:Y:S01]  /*3200*/  IMAD.MOV.U32 R177, RZ, RZ, R248.reuse ;  /* 0x000000ffffb17224 */ /* 0x100fe200078e00f8 */
[----:B------:R-:W-:-:S03]  /*3210*/  PRMT R248, RZ, 0x7610, R248 ;  /* 0x00007610fff87816 */ /* 0x000fc600000000f8 */
[----:B------:R-:W-:Y:S01]  /*3220*/  IMAD.WIDE R178, R58, 0x2, R176 ;  /* 0x000000023ab27825 */ /* 0x000fe200078e02b0 */
[----:B------:R-:W-:-:S04]  /*3230*/  PRMT R249, RZ, 0x7610, R249 ;  /* 0x00007610fff97816 */ /* 0x000fc800000000f9 */
[----:B------:R4:W3:Y:S04]  /*3240*/  @!P2 LDG.E.U16 R248, [R178.64] ;  /* 0x00000004b2f8a981 */ /* 0x0008e8000c1e1500 */
[----:B------:R5:W-:Y:S01]  /*3250*/  STS.U16 [R0], R180 ;  /* 0x000000b400007388 */ /* 0x000be20000000400 */
[----:B----4-:R-:W-:Y:S02]  /*3260*/  IMAD.MOV.U32 R178, RZ, RZ, R56 ;  /* 0x000000ffffb27224 */ /* 0x010fe400078e0038 */
[--C-:B------:R-:W-:Y:S01]  /*3270*/  IMAD.MOV.U32 R179, RZ, RZ, R252.reuse ;  /* 0x000000ffffb37224 */ /* 0x100fe200078e00fc */
[----:B------:R-:W-:-:S03]  /*3280*/  PRMT R252, RZ, 0x7610, R252 ;  /* 0x00007610fffc7816 */ /* 0x000fc600000000fc */
[----:B------:R-:W-:-:S05]  /*3290*/  IMAD.WIDE R56, R58, 0x2, R178 ;  /* 0x000000023a387825 */ /* 0x000fca00078e02b2 */
[----:B------:R0:W4:Y:S04]  /*32a0*/  @!P2 LDG.E.U16 R249, [R56.64] ;  /* 0x0000000438f9a981 */ /* 0x000128000c1e1500 */
[----:B0-----:R-:W3:Y:S04]  /*32b0*/  LDL.LU.64 R56, [R1+0xb8] ;  /* 0x0000b80001387983 */ /* 0x001ee80000300a00 */
[----:B------:R0:W-:Y:S01]  /*32c0*/  STS.U16 [R0+0x2100], R204 ;  /* 0x002100cc00007388 */ /* 0x0001e20000000400 */
[----:B-----5:R-:W-:-:S04]  /*32d0*/  IMAD.MOV.U32 R180, RZ, RZ, R59 ;  /* 0x000000ffffb47224 */ /* 0x020fc800078e003b */
[----:B--2---:R-:W-:-:S05]  /*32e0*/  IMAD.WIDE R58, R58, 0x2, R180 ;  /* 0x000000023a3a7825 */ /* 0x004fca00078e02b4 */
[----:B------:R1:W2:Y:S04]  /*32f0*/  @!P2 LDG.E.U16 R252, [R58.64] ;  /* 0x000000043afca981 */ /* 0x0002a8000c1e1500 */
[----:B-1----:R-:W5:Y:S04]  /*3300*/  LDL.LU.64 R58, [R1+0xb0] ;  /* 0x0000b000013a7983 */ /* 0x002f680000300a00 */
[----:B0-----:R-:W5:Y:S04]  /*3310*/  LDL.LU R204, [R1+0x90] ;  /* 0x0000900001cc7983 */ /* 0x001f680000300800 */
[----:B------:R0:W-:Y:S04]  /*3320*/  STS.U16 [R0+0x1000], R48 ;  /* 0x0010003000007388 */ /* 0x0001e80000000400 */
[----:B------:R1:W-:Y:S01]  /*3330*/  STS.U16 [R0+0x100], R49 ;  /* 0x0001003100007388 */ /* 0x0003e20000000400 */
[----:B0-----:R-:W-:-:S03]  /*3340*/  LOP3.LUT R48, R0, 0x10, RZ, 0x3c, !PT ;  /* 0x0000001000307812 */ /* 0x001fc600078e3cff */
[----:B------:R-:W-:Y:S04]  /*3350*/  STS.U16 [R0+0x1100], R206 ;  /* 0x001100ce00007388 */ /* 0x000fe80000000400 */
[----:B------:R-:W-:Y:S04]  /*3360*/  STS.U16 [R0+0x2000], R205 ;  /* 0x002000cd00007388 */ /* 0x000fe80000000400 */
[----:B------:R-:W-:Y:S04]  /*3370*/  STS.U16 [R0+0x3000], R207 ;  /* 0x003000cf00007388 */ /* 0x000fe80000000400 */
[----:B------:R-:W-:Y:S01]  /*3380*/  STS.U16 [R0+0x3100], R208 ;  /* 0x003100d000007388 */ /* 0x000fe20000000400 */
[----:B-1----:R-:W-:-:S03]  /*3390*/  LOP3.LUT R49, R0, 0x20, RZ, 0x3c, !PT ;  /* 0x0000002000317812 */ /* 0x002fc600078e3cff */
[----:B------:R-:W-:Y:S04]  /*33a0*/  STS.U16 [R48+0x200], R163 ;  /* 0x000200a330007388 */ /* 0x000fe80000000400 */
[----:B------:R-:W-:Y:S04]  /*33b0*/  STS.U16 [R48+0x300], R162 ;  /* 0x000300a230007388 */ /* 0x000fe80000000400 */
[----:B------:R-:W-:Y:S04]  /*33c0*/  STS.U16 [R48+0x1200], R161 ;  /* 0x001200a130007388 */ /* 0x000fe80000000400 */
[----:B------:R-:W-:Y:S04]  /*33d0*/  STS.U16 [R48+0x1300], R160 ;  /* 0x001300a030007388 */ /* 0x000fe80000000400 */
[----:B------:R-:W-:Y:S04]  /*33e0*/  STS.U16 [R48+0x2200], R155 ;  /* 0x0022009b30007388 */ /* 0x000fe80000000400 */
[----:B------:R-:W-:Y:S04]  /*33f0*/  STS.U16 [R48+0x2300], R154 ;  /* 0x0023009a30007388 */ /* 0x000fe80000000400 */
[----:B------:R-:W-:Y:S04]  /*3400*/  STS.U16 [R48+0x3200], R209 ;  /* 0x003200d130007388 */ /* 0x000fe80000000400 */
[----:B------:R0:W-:Y:S04]  /*3410*/  STS.U16 [R48+0x3300], R212 ;  /* 0x003300d430007388 */ /* 0x0001e80000000400 */
[----:B------:R-:W-:Y:S04]  /*3420*/  STS.U16 [R49+0x400], R153 ;  /* 0x0004009931007388 */ /* 0x000fe80000000400 */
[----:B------:R-:W-:Y:S01]  /*3430*/  STS.U16 [R49+0x500], R152 ;  /* 0x0005009831007388 */ /* 0x000fe20000000400 */
[----:B0-----:R-:W-:-:S03]  /*3440*/  LOP3.LUT R48, R0, 0x30, RZ, 0x3c, !PT ;  /* 0x0000003000307812 */ /* 0x001fc600078e3cff */
        /* <DEDUP_REMOVED lines=48> */
[----:B---3--:R-:W-:Y:S04]  /*3750*/  STS.U16 [R48+0x3e00], R233 ;  /* 0x003e00e930007388 */ /* 0x008fe80000000400 */
[----:B------:R0:W-:Y:S04]  /*3760*/  STS.U16 [R48+0x3f00], R236 ;  /* 0x003f00ec30007388 */ /* 0x0001e80000000400 */
[----:B------:R-:W-:Y:S01]  /*3770*/  STS.U16 [R182+0x4000], R237 ;  /* 0x004000edb6007388 */ /* 0x000fe20000000400 */
[----:B0-----:R-:W-:-:S03]  /*3780*/  LOP3.LUT R48, R182, 0x20, RZ, 0x3c, !PT ;  /* 0x00000020b6307812 */ /* 0x001fc600078e3cff */
[----:B------:R-:W-:Y:S04]  /*3790*/  STS.U16 [R182+0x4200], R241 ;  /* 0x004200f1b6007388 */ /* 0x000fe80000000400 */
[----:B------:R-:W-:Y:S04]  /*37a0*/  STS.U16 [R182+0x4400], R245 ;  /* 0x004400f5b6007388 */ /* 0x000fe80000000400 */
[----:B----4-:R-:W-:Y:S04]  /*37b0*/  STS.U16 [R182+0x4600], R249 ;  /* 0x004600f9b6007388 */ /* 0x010fe80000000400 */
[----:B------:R-:W-:Y:S04]  /*37c0*/  STS.U16 [R48+0x4100], R240 ;  /* 0x004100f030007388 */ /* 0x000fe80000000400 */
[----:B------:R-:W-:Y:S04]  /*37d0*/  STS.U16 [R48+0x4300], R244 ;  /* 0x004300f430007388 */ /* 0x000fe80000000400 */
[----:B------:R-:W-:Y:S04]  /*37e0*/  STS.U16 [R48+0x4500], R248 ;  /* 0x004500f830007388 */ /* 0x000fe80000000400 */
[----:B--2---:R-:W-:Y:S04]  /*37f0*/  STS.U16 [R48+0x4700], R252 ;  /* 0x004700fc30007388 */ /* 0x004fe80000000400 */
[----:B------:R-:W-:Y:S06]  /*3800*/  BAR.SYNC.DEFER_BLOCKING 0x0 ;  /* 0x0000000000007b1d */ /* 0x000fec0000010000 */
[----:B------:R-:W-:Y:S04]  /*3810*/  LDSM.16.MT88.4 R84, [R2] ;  /* 0x000000000254783b */ /* 0x000fe80000004200 */
[----:B------:R-:W0:Y:S04]  /*3820*/  LDSM.16.M88.4 R52, [R3+0x4000] ;  /* 0x004000000334783b */ /* 0x000e280000000200 */
[----:B------:R-:W1:Y:S04]  /*3830*/  LDSM.16.M88.4 R48, [R3+0x4200] ;  /* 0x004200000330783b */ /* 0x000e680000000200 */
[----:B------:R-:W2:Y:S04]  /*3840*/  LDSM.16.M88.4 R68, [R3+0x4400] ;  /* 0x004400000344783b */ /* 0x000ea80000000200 */
[----:B------:R-:W3:Y:S04]  /*3850*/  LDSM.16.M88.4 R64, [R3+0x4600] ;  /* 0x004600000340783b */ /* 0x000ee80000000200 */
[----:B------:R-:W4:Y:S04]  /*3860*/  LDSM.16.MT88.4 R160, [R2+0x80] ;  /* 0x0000800002a0783b */ /* 0x000f280000004200 */
[----:B------:R-:W3:Y:S04]  /*3870*/  LDSM.16.MT88.4 R152, [R2+0x100] ;  /* 0x000100000298783b */ /* 0x000ee80000004200 */
[----:B------:R-:W3:Y:S04]  /*3880*/  LDSM.16.MT88.4 R60, [R2+0x180] ;  /* 0x00018000023c783b */ /* 0x000ee80000004200 */
[----:B------:R-:W4:Y:S04]  /*3890*/  LDSM.16.MT88.4 R72, [R2+0x2000] ;  /* 0x002000000248783b */ /* 0x000f280000004200 */
[----:B------:R-:W4:Y:S04]  /*38a0*/  LDSM.16.MT88.4 R76, [R2+0x2080] ;  /* 0x00208000024c783b */ /* 0x000f280000004200 */
[----:B------:R-:W5:Y:S01]  /*38b0*/  LDSM.16.MT88.4 R80, [R2+0x2100] ;  /* 0x002100000250783b */ /* 0x000f620000004200 */
[C---:B0-----:R-:W-:Y:S08]  /*38c0*/  HMMA.16816.F32 R144, R84.reuse, R52, R144 ;  /* 0x000000345490723c */ /* 0x041ff00000001890 */
[C---:B-1----:R-:W-:Y:S08]  /*38d0*/  HMMA.16816.F32 R140, R84.reuse, R48, R140 ;  /* 0x00000030548c723c */ /* 0x042ff0000000188c */
[C---:B--2---:R-:W-:Y:S08]  /*38e0*/  HMMA.16816.F32 R136, R84.reuse, R68, R136 ;  /* 0x000000445488723c */ /* 0x044ff00000001888 */
[----:B---3--:R-:W-:Y:S01]  /*38f0*/  HMMA.16816.F32 R132, R84, R64, R132 ;  /* 0x000000405484723c */ /* 0x008fe20000001884 */
[----:B------:R-:W0:Y:S01]  /*3900*/  LDSM.16.MT88.4 R84, [R2+0x2180] ;  /* 0x002180000254783b */ /* 0x000e220000004200 */
[----:B------:R-:W-:-:S06]  /*3910*/  IMAD.MOV.U32 R205, RZ, RZ, c[0x0][0x18c] ;  /* 0x00006300ffcd7624 */ /* 0x000fcc00078e00ff */
[----:B----4-:R-:W-:Y:S01]  /*3920*/  HMMA.16816.F32 R128, R160, R52, R128 ;  /* 0x00000034a080723c */ /* 0x010fe20000001880 */
[----:B------:R-:W-:-:S07]  /*3930*/  IMAD.SHL.U32 R205, R205, 0x20, RZ ;  /* 0x00000020cdcd7824 */ /* 0x000fce00078e00ff */
[C---:B------:R-:W-:Y:S08]  /*3940*/  HMMA.16816.F32 R124, R160.reuse, R48, R124 ;  /* 0x00000030a07c723c */ /* 0x040ff0000000187c */
[C---:B------:R-:W-:Y:S08]  /*3950*/  HMMA.16816.F32 R120, R160.reuse, R68, R120 ;  /* 0x00000044a078723c */ /* 0x040ff00000001878 */
[----:B------:R-:W-:Y:S08]  /*3960*/  HMMA.16816.F32 R116, R160, R64, R116 ;  /* 0x00000040a074723c */ /* 0x000ff00000001874 */
[C---:B------:R-:W-:Y:S08]  /*3970*/  HMMA.16816.F32 R112, R152.reuse, R52, R112 ;  /* 0x000000349870723c */ /* 0x040ff00000001870 */
[C---:B------:R-:W-:Y:S08]  /*3980*/  HMMA.16816.F32 R108, R152.reuse, R48, R108 ;  /* 0x00000030986c723c */ /* 0x040ff0000000186c */
[C---:B------:R-:W-:Y:S08]  /*3990*/  HMMA.16816.F32 R104, R152.reuse, R68, R104 ;  /* 0x000000449868723c */ /* 0x040ff00000001868 */
[----:B------:R-:W-:Y:S08]  /*39a0*/  HMMA.16816.F32 R100, R152, R64, R100 ;  /* 0x000000409864723c */ /* 0x000ff00000001864 */
[C---:B------:R-:W-:Y:S08]  /*39b0*/  HMMA.16816.F32 R96, R60.reuse, R52, R96 ;  /* 0x000000343c60723c */ /* 0x040ff00000001860 */
[C---:B------:R-:W-:Y:S08]  /*39c0*/  HMMA.16816.F32 R92, R60.reuse, R48, R92 ;  /* 0x000000303c5c723c */ /* 0x040ff0000000185c */
[C---:B------:R-:W-:Y:S08]  /*39d0*/  HMMA.16816.F32 R88, R60.reuse, R68, R88 ;  /* 0x000000443c58723c */ /* 0x040ff00000001858 */
[----:B-----5:R-:W-:Y:S01]  /*39e0*/  HMMA.16816.F32 R56, R60, R64, R56 ;  /* 0x000000403c38723c */ /* 0x020fe20000001838 */
[----:B------:R-:W-:Y:S01]  /*39f0*/  IADD3 R204, R204, -0x1, RZ ;  /* 0xffffffffcccc7810 */ /* 0x000fe20007ffe0ff */
[----:B------:R-:W-:-:S03]  /*3a00*/  IMAD.WIDE R180, R205, 0x2, R180 ;  /* 0x00000002cdb47825 */ /* 0x000fc600078e02b4 */
[----:B------:R-:W-:Y:S01]  /*3a10*/  ISETP.NE.U32.AND P0, PT, R204, RZ, PT ;  /* 0x000000ffcc00720c */ /* 0x000fe20003f05070 */
[C---:B------:R-:W-:Y:S01]  /*3a20*/  IMAD.WIDE R178, R205.reuse, 0x2, R178 ;  /* 0x00000002cdb27825 */ /* 0x040fe200078e02b2 */
[----:B------:R-:W-:Y:S04]  /*3a30*/  STL [R1+0x98], R180 ;  /* 0x000098b401007387 */ /* 0x000fe80000100800 */
[----:B------:R-:W-:Y:S04]  /*3a40*/  STL [R1+0x94], R181 ;  /* 0x000094b501007387 */ /* 0x000fe80000100800 */
[----:B------:R-:W-:Y:S04]  /*3a50*/  STL [R1], R178 ;  /* 0x000000b201007387 */ /* 0x000fe80000100800 */
[----:B------:R1:W-:Y:S01]  /*3a60*/  STL [R1+0x90], R204 ;  /* 0x000090cc01007387 */ /* 0x0003e20000100800 */
[C---:B------:R-:W-:Y:S01]  /*3a70*/  IMAD.WIDE R176, R205.reuse, 0x2, R176 ;  /* 0x00000002cdb07825 */ /* 0x040fe200078e02b0 */
[----:B------:R-:W-:Y:S03]  /*3a80*/  HMMA.16816.F32 R144, R72, R54, R144 ;  /* 0x000000364890723c */ /* 0x000fe60000001890 */
[----:B------:R-:W-:-:S04]  /*3a90*/  IMAD.WIDE R174, R205, 0x2, R174 ;  /* 0x00000002cdae7825 */ /* 0x000fc800078e02ae */
[----:B-1----:R-:W-:Y:S02]  /*3aa0*/  IMAD.MOV.U32 R204, RZ, RZ, c[0x0][0x188] ;  /* 0x00006200ffcc7624 */ /* 0x002fe400078e00ff */
[C---:B------:R-:W-:Y:S01]  /*3ab0*/  IMAD.WIDE R172, R205.reuse, 0x2, R172 ;  /* 0x00000002cdac7825 */ /* 0x040fe200078e02ac */
[----:B------:R-:W-:Y:S03]  /*3ac0*/  HMMA.16816.F32 R140, R72, R50, R140 ;  /* 0x00000032488c723c */ /* 0x000fe6000000188c */
[----:B------:R-:W-:-:S04]  /*3ad0*/  IMAD.WIDE R170, R205, 0x2, R170 ;  /* 0x00000002cdaa7825 */ /* 0x000fc800078e02aa */
[C---:B------:R-:W-:Y:S01]  /*3ae0*/  IMAD.WIDE R168, R205.reuse, 0x2, R168 ;  /* 0x00000002cda87825 */ /* 0x040fe200078e02a8 */
[----:B------:R-:W-:Y:S03]  /*3af0*/  HMMA.16816.F32 R136, R72, R70, R136 ;  /* 0x000000464888723c */ /* 0x000fe60000001888 */
[----:B------:R-:W-:-:S04]  /*3b00*/  IMAD.WIDE R166, R205, 0x2, R166 ;  /* 0x00000002cda67825 */ /* 0x000fc800078e02a6 */
[----:B------:R-:W-:Y:S01]  /*3b10*/  IMAD.SHL.U32 R204, R204, 0x20, RZ ;  /* 0x00000020cccc7824 */ /* 0x000fe200078e00ff */
[----:B------:R-:W-:Y:S01]  /*3b20*/  HMMA.16816.F32 R132, R72, R66, R132 ;  /* 0x000000424884723c */ /* 0x000fe20000001884 */
[----:B------:R-:W-:Y:S01]  /*3b30*/  IMAD.MOV.U32 R252, RZ, RZ, R179 ;  /* 0x000000fffffc7224 */ /* 0x000fe200078e00b3 */
[----:B------:R-:W-:Y:S01]  /*3b40*/  IADD3 R183, R183, -0x20, RZ ;  /* 0xffffffe0b7b77810 */ /* 0x000fe20007ffe0ff */
[----:B------:R-:W-:Y:S02]  /*3b50*/  IMAD.MOV.U32 R249, RZ, RZ, R176 ;  /* 0x000000fffff97224 */ /* 0x000fe400078e00b0 */
[----:B------:R-:W-:-:S03]  /*3b60*/  IMAD.MOV.U32 R248, RZ, RZ, R177 ;  /* 0x000000fffff87224 */ /* 0x000fc600078e00b1 */
[----:B------:R-:W-:Y:S01]  /*3b70*/  HMMA.16816.F32 R128, R76, R54, R128 ;  /* 0x000000364c80723c */ /* 0x000fe20000001880 */
[----:B------:R-:W-:Y:S02]  /*3b80*/  IMAD.MOV.U32 R245, RZ, RZ, R174 ;  /* 0x000000fffff57224 */ /* 0x000fe400078e00ae */
        /* <DEDUP_REMOVED lines=12> */
[----:B------:R-:W-:-:S05]  /*3c50*/  IMAD.WIDE R164, R204, 0x2, R164 ;  /* 0x00000002cca47825 */ /* 0x000fca00078e02a4 */
[C---:B------:R-:W-:Y:S08]  /*3c60*/  HMMA.16816.F32 R112, R80.reuse, R54, R112 ;  /* 0x000000365070723c */ /* 0x040ff00000001870 */
[C---:B------:R-:W-:Y:S08]  /*3c70*/  HMMA.16816.F32 R108, R80.reuse, R50, R108 ;  /* 0x00000032506c723c */ /* 0x040ff0000000186c */
[C---:B------:R-:W-:Y:S08]  /*3c80*/  HMMA.16816.F32 R104, R80.reuse, R70, R104 ;  /* 0x000000465068723c */ /* 0x040ff00000001868 */
[----:B------:R-:W-:Y:S08]  /*3c90*/  HMMA.16816.F32 R100, R80, R66, R100 ;  /* 0x000000425064723c */ /* 0x000ff00000001864 */
[C---:B0-----:R-:W-:Y:S08]  /*3ca0*/  HMMA.16816.F32 R96, R84.reuse, R54, R96 ;  /* 0x000000365460723c */ /* 0x041ff00000001860 */
[C---:B------:R-:W-:Y:S08]  /*3cb0*/  HMMA.16816.F32 R92, R84.reuse, R50, R92 ;  /* 0x00000032545c723c */ /* 0x040ff0000000185c */
[C---:B------:R-:W-:Y:S08]  /*3cc0*/  HMMA.16816.F32 R88, R84.reuse, R70, R88 ;  /* 0x000000465458723c */ /* 0x040ff00000001858 */
[----:B------:R-:W-:Y:S01]  /*3cd0*/  HMMA.16816.F32 R56, R84, R66, R56 ;  /* 0x000000425438723c */ /* 0x000fe20000001838 */
[----:B------:R-:W-:Y:S01]  /*3ce0*/  @!P0 CALL.REL.NOINC `(.L_x_2) ;  /* 0x0000001000008944 */ /* 0x000fe20003c00000 */
[----:B------:R-:W-:-:S13]  /*3cf0*/  BRA `(.L_x_3) ;  /* 0xffffdf7000007947 */ /* 0x000fda000383ffff */
.L_x_2:
[----:B------:R-:W-:-:S06]  /*3d00*/  NOP ;  /* 0x0000000000007918 */ /* 0x000fcc0000000000 */
[----:B------:R-:W-:Y:S02]  /*3d10*/  F2FP.PACK_AB R25, R95, R94 ;  /* 0x0000005e5f19723e */ /* 0x000fe400000000ff */
[----:B------:R-:W-:-:S02]  /*3d20*/  F2FP.PACK_AB R93, R93, R92 ;  /* 0x0000005c5d5d723e */ /* 0x000fc400000000ff */
[----:B------:R-:W-:Y:S02]  /*3d30*/  F2FP.PACK_AB R17, R111, R110 ;  /* 0x0000006e6f11723e */ /* 0x000fe400000000ff */
[----:B------:R-:W-:Y:S02]  /*3d40*/  F2FP.PACK_AB R109, R109, R108 ;  /* 0x0000006c6d6d723e */ /* 0x000fe400000000ff */
[----:B------:R-:W-:Y:S02]  /*3d50*/  F2FP.PACK_AB R21, R127, R126 ;  /* 0x0000007e7f15723e */ /* 0x000fe400000000ff */
[----:B------:R-:W-:Y:S02]  /*3d60*/  F2FP.PACK_AB R125, R125, R124 ;  /* 0x0000007c7d7d723e */ /* 0x000fe400000000ff */
        /* <DEDUP_REMOVED lines=26> */
.L_x_1:
[----:B-1----:R-:W2:Y:S04]  /*3f10*/  LDL.LU R0, [R1+0xa8] ;  /* 0x0000a80001007983 */ /* 0x002ea80000300800 */
[----:B------:R-:W3:Y:S04]  /*3f20*/  LDL.LU R53, [R1+0x9c] ;  /* 0x00009c0001357983 */ /* 0x000ee80000300800 */
[----:B------:R-:W4:Y:S04]  /*3f30*/  LDL.LU R52, [R1+0xa0] ;  /* 0x0000a00001347983 */ /* 0x000f280000300800 */
[----:B------:R-:W5:Y:S04]  /*3f40*/  LDL.LU R51, [R1+0xa4] ;  /* 0x0000a40001337983 */ /* 0x000f680000300800 */
[----:B------:R-:W1:Y:S04]  /*3f50*/  S2R R5, SR_TID.X ;  /* 0x0000000000057919 */ /* 0x000e680000002100 */
[----:B------:R-:W0:Y:S01]  /*3f60*/  S2R R4, SR_TID.X ;  /* 0x0000000000047919 */ /* 0x000e220000002100 */
[----:B-1----:R-:W-:-:S02]  /*3f70*/  IMAD.SHL.U32 R2, R5, 0x4, RZ ;  /* 0x0000000405027824 */ /* 0x002fc400078e00ff */
[C---:B------:R-:W-:Y:S01]  /*3f80*/  IMAD.SHL.U32 R3, R5.reuse, 0x20, RZ ;  /* 0x0000002005037824 */ /* 0x040fe200078e00ff */
[----:B0-----:R-:W-:Y:S02]  /*3f90*/  LOP3.LUT R6, R4, 0x60, RZ, 0xc0, !PT ;  /* 0x0000006004067812 */ /* 0x001fe400078ec0ff */
[----:B------:R-:W-:Y:S01]  /*3fa0*/  LOP3.LUT R2, R2, 0x70, RZ, 0xc0, !PT ;  /* 0x0000007002027812 */ /* 0x000fe200078ec0ff */
[C---:B------:R-:W-:Y:S01]  /*3fb0*/  IMAD.SHL.U32 R4, R5.reuse, 0x400, RZ ;  /* 0x0000040005047824 */ /* 0x040fe200078e00ff */
[----:B------:R-:W-:-:S04]  /*3fc0*/  LOP3.LUT R5, R5, 0x7f, RZ, 0xc0, !PT ;  /* 0x0000007f05057812 */ /* 0x000fc800078ec0ff */
[----:B------:R-:W-:-:S05]  /*3fd0*/  LOP3.LUT R4, R4, 0x1800, RZ, 0xc0, !PT ;  /* 0x0000180004047812 */ /* 0x000fca00078ec0ff */
[----:B------:R-:W-:Y:S01]  /*3fe0*/  IMAD R37, R5, 0x10, R4 ;  /* 0x0000001005257824 */ /* 0x000fe200078e0204 */
[----:B------:R-:W-:Y:S04]  /*3ff0*/  BAR.SYNC.DEFER_BLOCKING 0x0 ;  /* 0x0000000000007b1d */ /* 0x000fe80000010000 */
[C---:B------:R-:W-:Y:S02]  /*4000*/  LOP3.LUT R38, R37.reuse, 0x20, RZ, 0x3c, !PT ;  /* 0x0000002025267812 */ /* 0x040fe400078e3cff */
[C---:B------:R-:W-:Y:S02]  /*4010*/  LOP3.LUT R46, R37.reuse, 0x40, RZ, 0x3c, !PT ;  /* 0x00000040252e7812 */ /* 0x040fe400078e3cff */
[----:B------:R-:W-:Y:S02]  /*4020*/  LOP3.LUT R48, R37, 0x60, RZ, 0x3c, !PT ;  /* 0x0000006025307812 */ /* 0x000fe400078e3cff */
[----:B--2---:R-:W-:-:S04]  /*4030*/  LOP3.LUT R0, R0, 0x1800, RZ, 0xc0, !PT ;  /* 0x0000180000007812 */ /* 0x004fc800078ec0ff */
[----:B------:R-:W-:Y:S01]  /*4040*/  LOP3.LUT R0, R0, 0x60, R3, 0xf8, !PT ;  /* 0x0000006000007812 */ /* 0x000fe200078ef803 */
[----:B------:R-:W-:-:S05]  /*4050*/  IMAD R3, R6, 0x8, R2 ;  /* 0x0000000806037824 */ /* 0x000fca00078e0202 */
[----:B------:R-:W-:-:S05]  /*4060*/  LOP3.LUT R36, R0, R3, RZ, 0x3c, !PT ;  /* 0x0000000300247212 */ /* 0x000fca00078e3cff */
[----:B------:R-:W-:Y:S04]  /*4070*/  STS.128 [R36], R140 ;  /* 0x0000008c24007388 */ /* 0x000fe80000000c00 */
[----:B------:R-:W-:Y:S04]  /*4080*/  STS.128 [R36+0x80], R28 ;  /* 0x0000801c24007388 */ /* 0x000fe80000000c00 */
[----:B------:R-:W-:Y:S04]  /*4090*/  STS.128 [R36+0x400], R124 ;  /* 0x0004007c24007388 */ /* 0x000fe80000000c00 */
[----:B------:R-:W-:Y:S04]  /*40a0*/  STS.128 [R36+0x480], R20 ;  /* 0x0004801424007388 */ /* 0x000fe80000000c00 */
[----:B------:R-:W-:Y:S06]  /*40b0*/  BAR.SYNC.DEFER_BLOCKING 0x0 ;  /* 0x0000000000007b1d */ /* 0x000fec0000010000 */
[----:B------:R-:W0:Y:S04]  /*40c0*/  LDS.128 R32, [R37] ;  /* 0x0000000025207984 */ /* 0x000e280000000c00 */
[----:B------:R-:W-:Y:S04]  /*40d0*/  LDS.128 R12, [R38] ;  /* 0x00000000260c7984 */ /* 0x000fe80000000c00 */
[----:B------:R-:W-:Y:S04]  /*40e0*/  LDS.128 R8, [R46] ;  /* 0x000000002e087984 */ /* 0x000fe80000000c00 */
[----:B------:R-:W-:Y:S04]  /*40f0*/  LDS.128 R4, [R48] ;  /* 0x0000000030047984 */ /* 0x000fe80000000c00 */
[----:B------:R-:W-:Y:S06]  /*4100*/  BAR.SYNC.DEFER_BLOCKING 0x0 ;  /* 0x0000000000007b1d */ /* 0x000fec0000010000 */
[----:B------:R-:W-:Y:S04]  /*4110*/  STS.128 [R36], R108 ;  /* 0x0000006c24007388 */ /* 0x000fe80000000c00 */
[----:B------:R-:W-:Y:S04]  /*4120*/  STS.128 [R36+0x80], R16 ;  /* 0x0000801024007388 */ /* 0x000fe80000000c00 */
[----:B------:R-:W-:Y:S04]  /*4130*/  STS.128 [R36+0x400], R92 ;  /* 0x0004005c24007388 */ /* 0x000fe80000000c00 */
[----:B------:R1:W-:Y:S04]  /*4140*/  STS.128 [R36+0x480], R24 ;  /* 0x0004801824007388 */ /* 0x0003e80000000c00 */
[----:B------:R-:W-:Y:S01]  /*4150*/  BAR.SYNC.DEFER_BLOCKING 0x0 ;  /* 0x0000000000007b1d */ /* 0x000fe20000010000 */
[C---:B---3--:R-:W-:Y:S01]  /*4160*/  IADD3 R2, R53.reuse, 0x1, RZ ;  /* 0x0000000135027810 */ /* 0x048fe20007ffe0ff */
[----:B----4-:R-:W-:Y:S01]  /*4170*/  IMAD R3, R52, c[0x0][0x194], RZ ;  /* 0x0000650034037a24 */ /* 0x010fe200078e02ff */
[----:B------:R-:W-:-:S02]  /*4180*/  IADD3 R0, R53, 0x2, RZ ;  /* 0x0000000235007810 */ /* 0x000fc40007ffe0ff */
[----:B------:R-:W-:Y:S01]  /*4190*/  ISETP.GE.AND P1, PT, R2, c[0x0][0x17c], PT ;  /* 0x00005f0002007a0c */ /* 0x000fe20003f26270 */
[----:B------:R-:W-:Y:S01]  /*41a0*/  IMAD.MOV.U32 R2, RZ, RZ, c[0x0][0x194] ;  /* 0x00006500ff027624 */ /* 0x000fe200078e00ff */
[----:B------:R2:W3:Y:S01]  /*41b0*/  LDS.128 R20, [R37] ;  /* 0x0000000025147984 */ /* 0x0004e20000000c00 */
[----:B------:R-:W-:Y:S02]  /*41c0*/  ISETP.GE.AND P4, PT, R0, c[0x0][0x17c], PT ;  /* 0x00005f0000007a0c */ /* 0x000fe40003f86270 */
[----:B------:R-:W-:Y:S01]  /*41d0*/  IMAD R0, R2, 0x80, R3 ;  /* 0x0000008002007824 */ /* 0x000fe200078e0203 */
[----:B------:R-:W-:Y:S01]  /*41e0*/  ISETP.GE.AND P6, PT, R52, c[0x0][0x178], PT ;  /* 0x00005e0034007a0c */ /* 0x000fe20003fc6270 */
[----:B------:R4:W4:Y:S01]  /*41f0*/  LDS.128 R16, [R38] ;  /* 0x0000000026107984 */ /* 0x0009220000000c00 */
[----:B------:R-:W-:Y:S02]  /*4200*/  ISETP.GE.AND P5, PT, R53, c[0x0][0x17c], PT ;  /* 0x00005f0035007a0c */ /* 0x000fe40003fa6270 */
[----:B-1----:R-:W-:-:S02]  /*4210*/  LEA R36, P0, R3, c[0x0][0x170], 0x1 ;  /* 0x00005c0003247a11 */ /* 0x002fc400078008ff */
[C---:B------:R-:W-:Y:S02]  /*4220*/  LEA R2, P2, R0.reuse, c[0x0][0x170], 0x1 ;  /* 0x00005c0000027a11 */ /* 0x040fe400078408ff */
[----:B------:R-:W-:Y:S02]  /*4230*/  ISETP.LT.AND P6, PT, R53, c[0x0][0x17c], !P6 ;  /* 0x00005f0035007a0c */ /* 0x000fe400077c1270 */
[----:B-----5:R-:W-:Y:S01]  /*4240*/  ISETP.LT.AND P5, PT, R51, c[0x0][0x178], !P5 ;  /* 0x00005e0033007a0c */ /* 0x020fe20006fa1270 */
[----:B------:R-:W-:Y:S01]  /*4250*/  IMAD R25, R53, c[0x0][0x198], RZ ;  /* 0x0000660035197a24 */ /* 0x000fe200078e02ff */
[----:B--2---:R-:W-:Y:S02]  /*4260*/  LEA.HI.X.SX32 R37, R3, c[0x0][0x174], 0x1, P0 ;  /* 0x00005d0003257a11 */ /* 0x004fe400000f0eff */
[----:B------:R-:W-:Y:S02]  /*4270*/  IADD3 R24, R53, 0x3, RZ ;  /* 0x0000000335187810 */ /* 0x000fe40007ffe0ff */
[----:B------:R-:W-:-:S02]  /*4280*/  LEA.HI.X.SX32 R3, R0, c[0x0][0x174], 0x1, P2 ;  /* 0x00005d0000037a11 */ /* 0x000fc400010f0eff */
[----:B------:R-:W-:Y:S01]  /*4290*/  IADD3 R26, R53, 0x5, RZ ;  /* 0x00000005351a7810 */ /* 0x000fe20007ffe0ff */
[C---:B------:R-:W-:Y:S01]  /*42a0*/  IMAD.WIDE R28, R25.reuse, 0x2, R36 ;  /* 0x00000002191c7825 */ /* 0x040fe200078e0224 */
[----:B------:R-:W-:Y:S02]  /*42b0*/  ISETP.GE.AND P0, PT, R24, c[0x0][0x17c], PT ;  /* 0x00005f0018007a0c */ /* 0x000fe40003f06270 */
[----:B------:R-:W-:Y:S01]  /*42c0*/  ISETP.GE.AND P3, PT, R26, c[0x0][0x17c], PT ;  /* 0x00005f001a007a0c */ /* 0x000fe20003f66270 */
[C---:B------:R-:W-:Y:S01]  /*42d0*/  IMAD.WIDE R30, R25.reuse, 0x2, R2 ;  /* 0x00000002191e7825 */ /* 0x040fe200078e0202 */
[----:B------:R-:W-:Y:S02]  /*42e0*/  IADD3 R41, R25, c[0x0][0x198], RZ ;  /* 0x0000660019297a10 */ /* 0x000fe40007ffe0ff */
[----:B------:R-:W1:Y:S04]  /*42f0*/  LDS.128 R24, [R46] ;  /* 0x000000002e187984 */ /* 0x000e680000000c00 */
[----:B0-----:R-:W-:Y:S01]  /*4300*/  @P6 STG.E.U16 [R28.64], R32 ;  /* 0x000000201c006986 */ /* 0x001fe2000c101504 */
[----:B------:R-:W-:-:S02]  /*4310*/  ISETP.LT.AND P6, PT, R52, c[0x0][0x178], !P1 ;  /* 0x00005e0034007a0c */ /* 0x000fc40004fc1270 */
[----:B------:R-:W-:Y:S01]  /*4320*/  ISETP.LT.AND P1, PT, R51, c[0x0][0x178], !P1 ;  /* 0x00005e0033007a0c */ /* 0x000fe20004f21270 */
[----:B---3--:R-:W-:Y:S01]  /*4330*/  @P5 STG.E.U16 [R30.64], R20 ;  /* 0x000000141e005986 */ /* 0x008fe2000c101504 */
[----:B------:R-:W-:Y:S02]  /*4340*/  ISETP.LT.AND P5, PT, R52, c[0x0][0x178], !P4 ;  /* 0x00005e0034007a0c */ /* 0x000fe400067a1270 */
[C---:B------:R-:W-:Y:S01]  /*4350*/  IADD3 R47, R41.reuse, c[0x0][0x198], RZ ;  /* 0x00006600292f7a10 */ /* 0x040fe20007ffe0ff */
[----:B----4-:R-:W-:Y:S01]  /*4360*/  IMAD.WIDE R38, R41, 0x2, R36 ;  /* 0x0000000229267825 */ /* 0x010fe200078e0224 */
[----:B------:R-:W-:Y:S01]  /*4370*/  ISETP.LT.AND P4, PT, R51, c[0x0][0x178], !P4 ;  /* 0x00005e0033007a0c */ /* 0x000fe20006781270 */
[----:B------:R-:W0:Y:S01]  /*4380*/  LDS.128 R28, [R48] ;  /* 0x00000000301c7984 */ /* 0x000e220000000c00 */
[----:B------:R-:W-:Y:S01]  /*4390*/  PRMT R49, R32, 0x7632, R49 ;  /* 0x0000763220317816 */ /* 0x000fe20000000031 */
[----:B------:R-:W-:Y:S01]  /*43a0*/  IMAD.WIDE R40, R41, 0x2, R2 ;  /* 0x0000000229287825 */ /* 0x000fe200078e0202 */
[----:B------:R-:W-:-:S03]  /*43b0*/  PRMT R50, R20, 0x7632, R50 ;  /* 0x0000763214327816 */ /* 0x000fc60000000032 */
[----:B------:R-:W-:Y:S01]  /*43c0*/  IMAD.WIDE R42, R47, 0x2, R36 ;  /* 0x000000022f2a7825 */ /* 0x000fe200078e0224 */
[----:B------:R2:W-:Y:S01]  /*43d0*/  @P6 STG.E.U16 [R38.64], R49 ;  /* 0x0000003126006986 */ /* 0x0005e2000c101504 */
[----:B------:R-:W-:-:S03]  /*43e0*/  IADD3 R0, R53, 0x4, RZ ;  /* 0x0000000435007810 */ /* 0x000fc60007ffe0ff */
[----:B------:R3:W-:Y:S01]  /*43f0*/  @P1 STG.E.U16 [R40.64], R50 ;  /* 0x0000003228001986 */ /* 0x0007e2000c101504 */
[----:B------:R-:W-:-:S03]  /*4400*/  IMAD.WIDE R44, R47, 0x2, R2 ;  /* 0x000000022f2c7825 */ /* 0x000fc600078e0202 */
[----:B------:R-:W-:Y:S01]  /*4410*/  @P5 STG.E.U16 [R42.64], R12 ;  /* 0x0000000c2a005986 */ /* 0x000fe2000c101504 */
[----:B------:R-:W-:Y:S02]  /*4420*/  ISETP.LT.AND P5, PT, R52, c[0x0][0x178], !P0 ;  /* 0x00005e0034007a0c */ /* 0x000fe400047a1270 */
[----:B------:R-:W-:Y:S02]  /*4430*/  ISETP.LT.AND P0, PT, R51, c[0x0][0x178], !P0 ;  /* 0x00005e0033007a0c */ /* 0x000fe40004701270 */
[----:B------:R-:W-:Y:S02]  /*4440*/  ISETP.GE.AND P2, PT, R0, c[0x0][0x17c], PT ;  /* 0x00005f0000007a0c */ /* 0x000fe40003f46270 */
[----:B------:R-:W-:Y:S01]  /*4450*/  IADD3 R47, R47, c[0x0][0x198], RZ ;  /* 0x000066002f2f7a10 */ /* 0x000fe20007ffe0ff */
[----:B------:R4:W-:Y:S01]  /*4460*/  @P4 STG.E.U16 [R44.64], R16 ;  /* 0x000000102c004986 */ /* 0x0009e2000c101504 */
[----:B------:R-:W-:Y:S02]  /*4470*/  ISETP.LT.AND P4, PT, R52, c[0x0][0x178], !P2 ;  /* 0x00005e0034007a0c */ /* 0x000fe40005781270 */
[----:B------:R-:W-:Y:S01]  /*4480*/  ISETP.LT.AND P2, PT, R51, c[0x0][0x178], !P2 ;  /* 0x00005e0033007a0c */ /* 0x000fe20005741270 */
[----:B--2---:R-:W-:Y:S01]  /*4490*/  IMAD.WIDE R38, R47, 0x2, R36 ;  /* 0x000000022f267825 */ /* 0x004fe200078e0224 */
[----:B------:R-:W-:-:S02]  /*44a0*/  PRMT R32, R12, 0x7632, R32 ;  /* 0x000076320c207816 */ /* 0x000fc40000000020 */
[C---:B------:R-:W-:Y:S01]  /*44b0*/  IADD3 R49, R47.reuse, c[0x0][0x198], RZ ;  /* 0x000066002f317a10 */ /* 0x040fe20007ffe0ff */
[----:B---3--:R-:W-:Y:S01]  /*44c0*/  IMAD.WIDE R40, R47, 0x2, R2 ;  /* 0x000000022f287825 */ /* 0x008fe200078e0202 */
[----:B----4-:R-:W-:Y:S01]  /*44d0*/  PRMT R45, R16, 0x7632, R45 ;  /* 0x00007632102d7816 */ /* 0x010fe2000000002d */
[----:B------:R-:W-:Y:S01]  /*44e0*/  @P5 STG.E.U16 [R38.64], R32 ;  /* 0x0000002026005986 */ /* 0x000fe2000c101504 */
[----:B------:R-:W-:Y:S01]  /*44f0*/  IADD3 R0, R53, 0x6, RZ ;  /* 0x0000000635007810 */ /* 0x000fe20007ffe0ff */
[----:B------:R-:W-:Y:S02]  /*4500*/  IMAD.WIDE R42, R49, 0x2, R36 ;  /* 0x00000002312a7825 */ /* 0x000fe400078e0224 */
[----:B------:R2:W-:Y:S01]  /*4510*/  @P0 STG.E.U16 [R40.64], R45 ;  /* 0x0000002d28000986 */ /* 0x0005e2000c101504 */
[----:B------:R-:W-:Y:S02]  /*4520*/  ISETP.GE.AND P6, PT, R0, c[0x0][0x17c], PT ;  /* 0x00005f0000007a0c */ /* 0x000fe40003fc6270 */
[----:B------:R-:W-:Y:S01]  /*4530*/  ISETP.LT.AND P0, PT, R52, c[0x0][0x178], !P3 ;  /* 0x00005e0034007a0c */ /* 0x000fe20005f01270 */
[----:B------:R3:W-:Y:S01]  /*4540*/  @P4 STG.E.U16 [R42.64], R8 ;  /* 0x000000082a004986 */ /* 0x0007e2000c101504 */
[----:B------:R-:W-:Y:S01]  /*4550*/  ISETP.LT.AND P3, PT, R51, c[0x0][0x178], !P3 ;  /* 0x00005e0033007a0c */ /* 0x000fe20005f61270 */
[C---:B--2---:R-:W-:Y:S01]  /*4560*/  IMAD.WIDE R44, R49.reuse, 0x2, R2 ;  /* 0x00000002312c7825 */ /* 0x044fe200078e0202 */
[----:B------:R-:W-:-:S04]  /*4570*/  IADD3 R49, R49, c[0x0][0x198], RZ ;  /* 0x0000660031317a10 */ /* 0x000fc80007ffe0ff */
[----:B-1----:R1:W-:Y:S01]  /*4580*/  @P2 STG.E.U16 [R44.64], R24 ;  /* 0x000000182c002986 */ /* 0x0023e2000c101504 */
[----:B------:R-:W-:Y:S01]  /*4590*/  ISETP.LT.AND P2, PT, R52, c[0x0][0x178], !P6 ;  /* 0x00005e0034007a0c */ /* 0x000fe20007741270 */
[----:B------:R-:W-:Y:S01]  /*45a0*/  IMAD.WIDE R38, R49, 0x2, R36 ;  /* 0x0000000231267825 */ /* 0x000fe200078e0224 */
[----:B------:R-:W-:Y:S02]  /*45b0*/  ISETP.LT.AND P6, PT, R51, c[0x0][0x178], !P6 ;  /* 0x00005e0033007a0c */ /* 0x000fe400077c1270 */
[----:B------:R-:W-:Y:S01]  /*45c0*/  IADD3 R20, R53, 0x7, RZ ;  /* 0x0000000735147810 */ /* 0x000fe20007ffe0ff */
[C---:B------:R-:W-:Y:S01]  /*45d0*/  IMAD.WIDE R40, R49.reuse, 0x2, R2 ;  /* 0x0000000231287825 */ /* 0x040fe200078e0202 */
[----:B------:R-:W-:Y:S02]  /*45e0*/  IADD3 R49, R49, c[0x0][0x198], RZ ;  /* 0x0000660031317a10 */ /* 0x000fe40007ffe0ff */
[----:B------:R-:W-:Y:S02]  /*45f0*/  ISETP.GE.AND P1, PT, R20, c[0x0][0x17c], PT ;  /* 0x00005f0014007a0c */ /* 0x000fe40003f26270 */
[----:B------:R-:W-:Y:S01]  /*4600*/  PRMT R12, R8, 0x7632, R12 ;  /* 0x00007632080c7816 */ /* 0x000fe2000000000c */
[----:B---3--:R-:W-:Y:S01]  /*4610*/  IMAD.WIDE R42, R49, 0x2, R36 ;  /* 0x00000002312a7825 */ /* 0x008fe200078e0224 */
[----:B------:R-:W-:-:S02]  /*4620*/  IADD3 R0, R53, 0x8, RZ ;  /* 0x0000000835007810 */ /* 0x000fc40007ffe0ff */
[----:B------:R-:W-:Y:S01]  /*4630*/  PRMT R20, R24, 0x7632, R20 ;  /* 0x0000763218147816 */ /* 0x000fe20000000014 */
[C---:B-1----:R-:W-:Y:S01]  /*4640*/  IMAD.WIDE R44, R49.reuse, 0x2, R2 ;  /* 0x00000002312c7825 */ /* 0x042fe200078e0202 */
[----:B------:R-:W-:Y:S01]  /*4650*/  ISETP.GE.AND P5, PT, R0, c[0x0][0x17c], PT ;  /* 0x00005f0000007a0c */ /* 0x000fe20003fa6270 */
[----:B------:R1:W-:Y:S01]  /*4660*/  @P0 STG.E.U16 [R38.64], R12 ;  /* 0x0000000c26000986 */ /* 0x0003e2000c101504 */
[----:B------:R-:W-:-:S03]  /*4670*/  IADD3 R49, R49, c[0x0][0x198], RZ ;  /* 0x0000660031317a10 */ /* 0x000fc60007ffe0ff */
[----:B------:R2:W-:Y:S01]  /*4680*/  @P3 STG.E.U16 [R40.64], R20 ;  /* 0x0000001428003986 */ /* 0x0005e2000c101504 */
[----:B------:R-:W-:Y:S02]  /*4690*/  ISETP.LT.AND P3, PT, R52, c[0x0][0x178], !P1 ;  /* 0x00005e0034007a0c */ /* 0x000fe40004f61270 */
[----:B------:R-:W-:Y:S01]  /*46a0*/  ISETP.LT.AND P1, PT, R51, c[0x0][0x178], !P1 ;  /* 0x00005e0033007a0c */ /* 0x000fe20004f21270 */
[----:B------:R3:W-:Y:S01]  /*46b0*/  @P2 STG.E.U16 [R42.64], R4 ;  /* 0x000000042a002986 */ /* 0x0007e2000c101504 */
[----:B------:R-:W-:-:S03]  /*46c0*/  IADD3 R0, R53, 0x9, RZ ;  /* 0x0000000935007810 */ /* 0x000fc60007ffe0ff */
[----:B0-----:R0:W-:Y:S01]  /*46d0*/  @P6 STG.E.U16 [R44.64], R28 ;  /* 0x0000001c2c006986 */ /* 0x0011e2000c101504 */
[----:B------:R-:W-:Y:S01]  /*46e0*/  ISETP.LT.AND P6, PT, R52, c[0x0][0x178], !P5 ;  /* 0x00005e0034007a0c */ /* 0x000fe20006fc1270 */
[----:B-1----:R-:W-:Y:S01]  /*46f0*/  IMAD.WIDE R38, R49, 0x2, R36 ;  /* 0x0000000231267825 */ /* 0x002fe200078e0224 */
[----:B------:R-:W-:-:S03]  /*4700*/  ISETP.LT.AND P5, PT, R51, c[0x0][0x178], !P5 ;  /* 0x00005e0033007a0c */ /* 0x000fc60006fa1270 */
[C---:B--2---:R-:W-:Y:S01]  /*4710*/  IMAD.WIDE R40, R49.reuse, 0x2, R2 ;  /* 0x0000000231287825 */ /* 0x044fe200078e0202 */
[----:B------:R-:W-:Y:S02]  /*4720*/  IADD3 R49, R49, c[0x0][0x198], RZ ;  /* 0x0000660031317a10 */ /* 0x000fe40007ffe0ff */
[----:B------:R-:W-:Y:S02]  /*4730*/  ISETP.GE.AND P4, PT, R0, c[0x0][0x17c], PT ;  /* 0x00005f0000007a0c */ /* 0x000fe40003f86270 */
[----:B------:R-:W-:Y:S01]  /*4740*/  PRMT R8, R4, 0x7632, R8 ;  /* 0x0000763204087816 */ /* 0x000fe20000000008 */
[----:B---3--:R-:W-:Y:S01]  /*4750*/  IMAD.WIDE R42, R49, 0x2, R36 ;  /* 0x00000002312a7825 */ /* 0x008fe200078e0224 */
[----:B------:R-:W-:Y:S02]  /*4760*/  IADD3 R0, R53, 0xa, RZ ;  /* 0x0000000a35007810 */ /* 0x000fe40007ffe0ff */
[----:B------:R-:W-:Y:S01]  /*4770*/  PRMT R20, R28, 0x7632, R20 ;  /* 0x000076321c147816 */ /* 0x000fe20000000014 */
[C---:B0-----:R-:W-:Y:S01]  /*4780*/  IMAD.WIDE R44, R49.reuse, 0x2, R2 ;  /* 0x00000002312c7825 */ /* 0x041fe200078e0202 */
[----:B------:R-:W-:Y:S01]  /*4790*/  ISETP.GE.AND P0, PT, R0, c[0x0][0x17c], PT ;  /* 0x00005f0000007a0c */ /* 0x000fe20003f06270 */
[----:B------:R0:W-:Y:S01]  /*47a0*/  @P3 STG.E.U16 [R38.64], R8 ;  /* 0x0000000826003986 */ /* 0x0001e2000c101504 */
[----:B------:R-:W-:-:S03]  /*47b0*/  IADD3 R47, R49, c[0x0][0x198], RZ ;  /* 0x00006600312f7a10 */ /* 0x000fc60007ffe0ff */
[----:B------:R-:W-:Y:S01]  /*47c0*/  @P1 STG.E.U16 [R40.64], R20 ;  /* 0x0000001428001986 */ /* 0x000fe2000c101504 */
[C---:B------:R-:W-:Y:S02]  /*47d0*/  ISETP.LT.AND P1, PT, R52.reuse, c[0x0][0x178], !P4 ;  /* 0x00005e0034007a0c */ /* 0x040fe40006721270 */
[C---:B------:R-:W-:Y:S01]  /*47e0*/  ISETP.LT.AND P4, PT, R51.reuse, c[0x0][0x178], !P4 ;  /* 0x00005e0033007a0c */ /* 0x040fe20006781270 */
[----:B------:R1:W-:Y:S04]  /*47f0*/  @P6 STG.E.U16 [R42.64], R33 ;  /* 0x000000212a006986 */ /* 0x0003e8000c101504 */
[----:B------:R-:W-:Y:S01]  /*4800*/  @P5 STG.E.U16 [R44.64], R21 ;  /* 0x000000152c005986 */ /* 0x000fe2000c101504 */
[----:B------:R-:W-:Y:S02]  /*4810*/  ISETP.LT.AND P5, PT, R52, c[0x0][0x178], !P0 ;  /* 0x00005e0034007a0c */ /* 0x000fe400047a1270 */
[----:B------:R-:W-:-:S02]  /*4820*/  ISETP.LT.AND P0, PT, R51, c[0x0][0x178], !P0 ;  /* 0x00005e0033007a0c */ /* 0x000fc40004701270 */
[----:B------:R-:W-:Y:S02]  /*4830*/  IADD3 R49, R47, c[0x0][0x198], RZ ;  /* 0x000066002f317a10 */ /* 0x000fe40007ffe0ff */
[----:B------:R-:W-:Y:S01]  /*4840*/  IADD3 R0, R53, 0xb, RZ ;  /* 0x0000000b35007810 */ /* 0x000fe20007ffe0ff */
[----:B0-----:R-:W-:Y:S01]  /*4850*/  IMAD.WIDE R38, R47, 0x2, R36 ;  /* 0x000000022f267825 */ /* 0x001fe200078e0224 */
[----:B------:R-:W-:Y:S02]  /*4860*/  PRMT R8, R33, 0x7632, R8 ;  /* 0x0000763221087816 */ /* 0x000fe40000000008 */
[----:B------:R-:W-:Y:S01]  /*4870*/  PRMT R16, R21, 0x7632, R16 ;  /* 0x0000763215107816 */ /* 0x000fe20000000010 */
[----:B-1----:R-:W-:Y:S01]  /*4880*/  IMAD.WIDE R32, R47, 0x2, R2 ;  /* 0x000000022f207825 */ /* 0x002fe200078e0202 */
[----:B------:R-:W-:Y:S02]  /*4890*/  ISETP.GE.AND P2, PT, R0, c[0x0][0x17c], PT ;  /* 0x00005f0000007a0c */ /* 0x000fe40003f46270 */
[----:B------:R-:W-:Y:S01]  /*48a0*/  IADD3 R0, R53, 0xc, RZ ;  /* 0x0000000c35007810 */ /* 0x000fe20007ffe0ff */
[C---:B------:R-:W-:Y:S01]  /*48b0*/  IMAD.WIDE R40, R49.reuse, 0x2, R36 ;  /* 0x0000000231287825 */ /* 0x040fe200078e0224 */
[----:B------:R0:W-:Y:S03]  /*48c0*/  @P1 STG.E.U16 [R38.64], R8 ;  /* 0x0000000826001986 */ /* 0x0001e6000c101504 */
[----:B------:R-:W-:Y:S01]  /*48d0*/  IMAD.WIDE R42, R49, 0x2, R2 ;  /* 0x00000002312a7825 */ /* 0x000fe200078e0202 */
[----:B------:R-:W-:Y:S01]  /*48e0*/  @P4 STG.E.U16 [R32.64], R16 ;  /* 0x0000001020004986 */ /* 0x000fe2000c101504 */
[----:B------:R-:W-:-:S03]  /*48f0*/  ISETP.GE.AND P3, PT, R0, c[0x0][0x17c], PT ;  /* 0x00005f0000007a0c */ /* 0x000fc60003f66270 */
[----:B------:R1:W-:Y:S01]  /*4900*/  @P5 STG.E.U16 [R40.64], R13 ;  /* 0x0000000d28005986 */ /* 0x0003e2000c101504 */
[----:B------:R-:W-:-:S03]  /*4910*/  IADD3 R49, R49, c[0x0][0x198], RZ ;  /* 0x0000660031317a10 */ /* 0x000fc60007ffe0ff */
[----:B------:R2:W-:Y:S01]  /*4920*/  @P0 STG.E.U16 [R42.64], R17 ;  /* 0x000000112a000986 */ /* 0x0005e2000c101504 */
[C---:B------:R-:W-:Y:S02]  /*4930*/  ISETP.LT.AND P0, PT, R52.reuse, c[0x0][0x178], !P2 ;  /* 0x00005e0034007a0c */ /* 0x040fe40005701270 */
[C---:B------:R-:W-:Y:S02]  /*4940*/  ISETP.LT.AND P2, PT, R51.reuse, c[0x0][0x178], !P2 ;  /* 0x00005e0033007a0c */ /* 0x040fe40005741270 */
[----:B------:R-:W-:Y:S02]  /*4950*/  ISETP.LT.AND P5, PT, R52, c[0x0][0x178], !P3 ;  /* 0x00005e0034007a0c */ /* 0x000fe40005fa1270 */
[----:B------:R-:W-:Y:S02]  /*4960*/  ISETP.LT.AND P3, PT, R51, c[0x0][0x178], !P3 ;  /* 0x00005e0033007a0c */ /* 0x000fe40005f61270 */
[C---:B0-----:R-:W-:Y:S01]  /*4970*/  IADD3 R39, R49.reuse, c[0x0][0x198], RZ ;  /* 0x0000660031277a10 */ /* 0x041fe20007ffe0ff */
[----:B------:R-:W-:Y:S01]  /*4980*/  IMAD.WIDE R20, R49, 0x2, R36 ;  /* 0x0000000231147825 */ /* 0x000fe200078e0224 */
[----:B------:R-:W-:-:S02]  /*4990*/  PRMT R8, R13, 0x7632, R8 ;  /* 0x000076320d087816 */ /* 0x000fc40000000008 */
[----:B------:R-:W-:Y:S01]  /*49a0*/  IADD3 R0, R53, 0xd, RZ ;  /* 0x0000000d35007810 */ /* 0x000fe20007ffe0ff */
[----:B-1----:R-:W-:Y:S01]  /*49b0*/  IMAD.WIDE R12, R49, 0x2, R2 ;  /* 0x00000002310c7825 */ /* 0x002fe200078e0202 */
[----:B------:R-:W-:-:S03]  /*49c0*/  PRMT R24, R17, 0x7632, R24 ;  /* 0x0000763211187816 */ /* 0x000fc60000000018 */
[C---:B--2---:R-:W-:Y:S01]  /*49d0*/  IMAD.WIDE R16, R39.reuse, 0x2, R36 ;  /* 0x0000000227107825 */ /* 0x044fe200078e0224 */
[----:B------:R-:W-:Y:S01]  /*49e0*/  ISETP.GE.AND P6, PT, R0, c[0x0][0x17c], PT ;  /* 0x00005f0000007a0c */ /* 0x000fe20003fc6270 */
[----:B------:R-:W-:Y:S02]  /*49f0*/  @P0 STG.E.U16 [R20.64], R8 ;  /* 0x0000000814000986 */ /* 0x000fe4000c101504 */
[----:B------:R-:W-:Y:S02]  /*4a00*/  IMAD.WIDE R32, R39, 0x2, R2 ;  /* 0x0000000227207825 */ /* 0x000fe400078e0202 */
[----:B------:R0:W-:Y:S01]  /*4a10*/  @P2 STG.E.U16 [R12.64], R24 ;  /* 0x000000180c002986 */ /* 0x0001e2000c101504 */
[----:B------:R-:W-:-:S03]  /*4a20*/  IADD3 R4, R53, 0xe, RZ ;  /* 0x0000000e35047810 */ /* 0x000fc60007ffe0ff */
[----:B------:R1:W-:Y:S04]  /*4a30*/  @P5 STG.E.U16 [R16.64], R9 ;  /* 0x0000000910005986 */ /* 0x0003e8000c101504 */
[----:B------:R2:W-:Y:S01]  /*4a40*/  @P3 STG.E.U16 [R32.64], R25 ;  /* 0x0000001920003986 */ /* 0x0005e2000c101504 */
[----:B------:R-:W-:Y:S02]  /*4a50*/  ISETP.LT.AND P3, PT, R52, c[0x0][0x178], !P6 ;  /* 0x00005e0034007a0c */ /* 0x000fe40007761270 */
[----:B------:R-:W-:Y:S02]  /*4a60*/  ISETP.LT.AND P6, PT, R51, c[0x0][0x178], !P6 ;  /* 0x00005e0033007a0c */ /* 0x000fe400077c1270 */
[----:B------:R-:W-:Y:S02]  /*4a70*/  IADD3 R39, R39, c[0x0][0x198], RZ ;  /* 0x0000660027277a10 */ /* 0x000fe40007ffe0ff */
[----:B------:R-:W-:-:S02]  /*4a80*/  ISETP.GE.AND P1, PT, R4, c[0x0][0x17c], PT ;  /* 0x00005f0004007a0c */ /* 0x000fc40003f26270 */
[----:B------:R-:W-:Y:S01]  /*4a90*/  IADD3 R0, R53, 0xf, RZ ;  /* 0x0000000f35007810 */ /* 0x000fe20007ffe0ff */
[----:B0-----:R-:W-:Y:S01]  /*4aa0*/  IMAD.WIDE R12, R39, 0x2, R36 ;  /* 0x00000002270c7825 */ /* 0x001fe200078e0224 */
[----:B-1----:R-:W-:Y:S02]  /*4ab0*/  PRMT R17, R9, 0x7632, R17 ;  /* 0x0000763209117816 */ /* 0x002fe40000000011 */
[----:B------:R-:W-:Y:S01]  /*4ac0*/  PRMT R21, R25, 0x7632, R21 ;  /* 0x0000763219157816 */ /* 0x000fe20000000015 */
[----:B------:R-:W-:Y:S01]  /*4ad0*/  IMAD.WIDE R8, R39, 0x2, R2 ;  /* 0x0000000227087825 */ /* 0x000fe200078e0202 */
[----:B------:R-:W-:Y:S02]  /*4ae0*/  ISETP.LT.AND P5, PT, R52, c[0x0][0x178], !P1 ;  /* 0x00005e0034007a0c */ /* 0x000fe40004fa1270 */
[----:B------:R-:W-:Y:S02]  /*4af0*/  ISETP.LT.AND P1, PT, R51, c[0x0][0x178], !P1 ;  /* 0x00005e0033007a0c */ /* 0x000fe40004f21270 */
[----:B------:R-:W-:Y:S01]  /*4b00*/  ISETP.GE.AND P4, PT, R0, c[0x0][0x17c], PT ;  /* 0x00005f0000007a0c */ /* 0x000fe20003f86270 */
[----:B------:R0:W-:Y:S01]  /*4b10*/  @P3 STG.E.U16 [R12.64], R17 ;  /* 0x000000110c003986 */ /* 0x0001e2000c101504 */
[----:B--2---:R-:W-:-:S03]  /*4b20*/  IADD3 R25, R39, c[0x0][0x198], RZ ;  /* 0x0000660027197a10 */ /* 0x004fc60007ffe0ff */
[----:B------:R1:W-:Y:S01]  /*4b30*/  @P6 STG.E.U16 [R8.64], R21 ;  /* 0x0000001508006986 */ /* 0x0003e2000c101504 */
[----:B------:R-:W-:Y:S02]  /*4b40*/  ISETP.LT.AND P6, PT, R52, c[0x0][0x178], !P4 ;  /* 0x00005e0034007a0c */ /* 0x000fe400067c1270 */
[----:B------:R-:W-:Y:S02]  /*4b50*/  IADD3 R0, R53, 0x10, RZ ;  /* 0x0000001035007810 */ /* 0x000fe40007ffe0ff */
[----:B------:R-:W-:Y:S01]  /*4b60*/  ISETP.LT.AND P4, PT, R51, c[0x0][0x178], !P4 ;  /* 0x00005e0033007a0c */ /* 0x000fe20006781270 */
[----:B0-----:R-:W-:Y:S01]  /*4b70*/  IMAD.WIDE R16, R25, 0x2, R36 ;  /* 0x0000000219107825 */ /* 0x001fe200078e0224 */
[----:B------:R-:W-:-:S03]  /*4b80*/  ISETP.GE.AND P0, PT, R0, c[0x0][0x17c], PT ;  /* 0x00005f0000007a0c */ /* 0x000fc60003f06270 */
[C---:B-1----:R-:W-:Y:S01]  /*4b90*/  IMAD.WIDE R20, R25.reuse, 0x2, R2 ;  /* 0x0000000219147825 */ /* 0x042fe200078e0202 */
[----:B------:R-:W-:Y:S01]  /*4ba0*/  IADD3 R25, R25, c[0x0][0x198], RZ ;  /* 0x0000660019197a10 */ /* 0x000fe20007ffe0ff */
[----:B------:R0:W-:Y:S01]  /*4bb0*/  @P5 STG.E.U16 [R16.64], R5 ;  /* 0x0000000510005986 */ /* 0x0001e2000c101504 */
[----:B------:R-:W-:Y:S02]  /*4bc0*/  IADD3 R4, R53, 0x11, RZ ;  /* 0x0000001135047810 */ /* 0x000fe40007ffe0ff */
[----:B------:R-:W-:Y:S01]  /*4bd0*/  PRMT R24, R5, 0x7632, R24 ;  /* 0x0000763205187816 */ /* 0x000fe20000000018 */
[----:B------:R1:W-:Y:S01]  /*4be0*/  @P1 STG.E.U16 [R20.64], R29 ;  /* 0x0000001d14001986 */ /* 0x0003e2000c101504 */
[----:B------:R-:W-:Y:S01]  /*4bf0*/  IMAD.WIDE R12, R25, 0x2, R36 ;  /* 0x00000002190c7825 */ /* 0x000fe200078e0224 */
[----:B------:R-:W-:Y:S02]  /*4c00*/  PRMT R28, R29, 0x7632, R28 ;  /* 0x000076321d1c7816 */ /* 0x000fe4000000001c */
[----:B------:R-:W-:Y:S01]  /*4c10*/  ISETP.LT.AND P1, PT, R52, c[0x0][0x178], !P0 ;  /* 0x00005e0034007a0c */ /* 0x000fe20004721270 */
[----:B------:R-:W-:Y:S01]  /*4c20*/  IMAD.WIDE R8, R25, 0x2, R2 ;  /* 0x0000000219087825 */ /* 0x000fe200078e0202 */
[----:B------:R-:W-:-:S02]  /*4c30*/  ISETP.GE.AND P2, PT, R4, c[0x0][0x17c], PT ;  /* 0x00005f0004007a0c */ /* 0x000fc40003f46270 */
[----:B------:R-:W-:Y:S01]  /*4c40*/  ISETP.LT.AND P0, PT, R51, c[0x0][0x178], !P0 ;  /* 0x00005e0033007a0c */ /* 0x000fe20004701270 */
[----:B------:R2:W-:Y:S01]  /*4c50*/  @P6 STG.E.U16 [R12.64], R24 ;  /* 0x000000180c006986 */ /* 0x0005e2000c101504 */
[----:B0-----:R-:W-:-:S03]  /*4c60*/  IADD3 R17, R25, c[0x0][0x198], RZ ;  /* 0x0000660019117a10 */ /* 0x001fc60007ffe0ff */
[----:B------:R0:W-:Y:S01]  /*4c70*/  @P4 STG.E.U16 [R8.64], R28 ;  /* 0x0000001c08004986 */ /* 0x0001e2000c101504 */
[----:B------:R-:W-:Y:S01]  /*4c80*/  ISETP.LT.AND P4, PT, R52, c[0x0][0x178], !P2 ;  /* 0x00005e0034007a0c */ /* 0x000fe20005781270 */
[----:B------:R-:W-:Y:S01]  /*4c90*/  IMAD.WIDE R4, R17, 0x2, R36 ;  /* 0x0000000211047825 */ /* 0x000fe200078e0224 */
[----:B------:R-:W-:Y:S02]  /*4ca0*/  IADD3 R0, R53, 0x12, RZ ;  /* 0x0000001235007810 */ /* 0x000fe40007ffe0ff */
[C---:B-1----:R-:W-:Y:S01]  /*4cb0*/  IADD3 R21, R17.reuse, c[0x0][0x198], RZ ;  /* 0x0000660011157a10 */ /* 0x042fe20007ffe0ff */
[----:B------:R-:W-:Y:S01]  /*4cc0*/  IMAD.WIDE R16, R17, 0x2, R2 ;  /* 0x0000000211107825 */ /* 0x000fe200078e0202 */
[----:B------:R-:W-:Y:S01]  /*4cd0*/  ISETP.GE.AND P3, PT, R0, c[0x0][0x17c], PT ;  /* 0x00005f0000007a0c */ /* 0x000fe20003f66270 */
[----:B------:R1:W-:Y:S01]  /*4ce0*/  @P1 STG.E.U16 [R4.64], R34 ;  /* 0x0000002204001986 */ /* 0x0003e2000c101504 */
[----:B------:R-:W-:Y:S01]  /*4cf0*/  IADD3 R0, R53, 0x13, RZ ;  /* 0x0000001335007810 */ /* 0x000fe20007ffe0ff */
[----:B--2---:R-:W-:Y:S01]  /*4d00*/  IMAD.WIDE R12, R21, 0x2, R36 ;  /* 0x00000002150c7825 */ /* 0x004fe200078e0224 */
[----:B------:R-:W-:Y:S01]  /*4d10*/  ISETP.LT.AND P2, PT, R51, c[0x0][0x178], !P2 ;  /* 0x00005e0033007a0c */ /* 0x000fe20005741270 */
[----:B------:R2:W-:Y:S01]  /*4d20*/  @P0 STG.E.U16 [R16.64], R22 ;  /* 0x0000001610000986 */ /* 0x0005e2000c101504 */
[----:B------:R-:W-:-:S02]  /*4d30*/  ISETP.GE.AND P5, PT, R0, c[0x0][0x17c], PT ;  /* 0x00005f0000007a0c */ /* 0x000fc40003fa6270 */
[----:B------:R-:W-:Y:S01]  /*4d40*/  ISETP.LT.AND P0, PT, R52, c[0x0][0x178], !P3 ;  /* 0x00005e0034007a0c */ /* 0x000fe20005f01270 */
[----:B0-----:R-:W-:Y:S01]  /*4d50*/  IMAD.WIDE R8, R21, 0x2, R2 ;  /* 0x0000000215087825 */ /* 0x001fe200078e0202 */
[----:B------:R-:W-:Y:S02]  /*4d60*/  ISETP.LT.AND P3, PT, R51, c[0x0][0x178], !P3 ;  /* 0x00005e0033007a0c */ /* 0x000fe40005f61270 */
[----:B-1----:R-:W-:Y:S02]  /*4d70*/  PRMT R5, R34, 0x7632, R5 ;  /* 0x0000763222057816 */ /* 0x002fe40000000005 */
[----:B------:R-:W-:-:S03]  /*4d80*/  IADD3 R21, R21, c[0x0][0x198], RZ ;  /* 0x0000660015157a10 */ /* 0x000fc60007ffe0ff */
[----:B------:R0:W-:Y:S01]  /*4d90*/  @P4 STG.E.U16 [R12.64], R5 ;  /* 0x000000050c004986 */ /* 0x0001e2000c101504 */
[----:B------:R-:W-:Y:S02]  /*4da0*/  ISETP.LT.AND P4, PT, R52, c[0x0][0x178], !P5 ;  /* 0x00005e0034007a0c */ /* 0x000fe40006f81270 */
[----:B--2---:R-:W-:Y:S02]  /*4db0*/  PRMT R17, R22, 0x7632, R17 ;  /* 0x0000763216117816 */ /* 0x004fe40000000011 */
[----:B------:R-:W-:Y:S02]  /*4dc0*/  IADD3 R0, R53, 0x14, RZ ;  /* 0x0000001435007810 */ /* 0x000fe40007ffe0ff */
[----:B------:R-:W-:Y:S01]  /*4dd0*/  IADD3 R25, R21, c[0x0][0x198], RZ ;  /* 0x0000660015197a10 */ /* 0x000fe20007ffe0ff */
[----:B------:R1:W-:Y:S01]  /*4de0*/  @P2 STG.E.U16 [R8.64], R17 ;  /* 0x0000001108002986 */ /* 0x0003e2000c101504 */
[----:B------:R-:W-:Y:S01]  /*4df0*/  ISETP.LT.AND P5, PT, R51, c[0x0][0x178], !P5 ;  /* 0x00005e0033007a0c */ /* 0x000fe20006fa1270 */
[----:B0-----:R-:W-:Y:S01]  /*4e00*/  IMAD.WIDE R4, R21, 0x2, R36 ;  /* 0x0000000215047825 */ /* 0x001fe200078e0224 */
[----:B------:R-:W-:-:S03]  /*4e10*/  ISETP.GE.AND P6, PT, R0, c[0x0][0x17c], PT ;  /* 0x00005f0000007a0c */ /* 0x000fc60003fc6270 */
[----:B------:R-:W-:Y:S01]  /*4e20*/  IMAD.WIDE R12, R21, 0x2, R2 ;  /* 0x00000002150c7825 */ /* 0x000fe200078e0202 */
[----:B------:R0:W-:Y:S01]  /*4e30*/  @P0 STG.E.U16 [R4.64], R14 ;  /* 0x0000000e04000986 */ /* 0x0001e2000c101504 */
[----:B-1----:R-:W-:Y:S02]  /*4e40*/  PRMT R9, R14, 0x7632, R9 ;  /* 0x000076320e097816 */ /* 0x002fe40000000009 */
[----:B------:R-:W-:Y:S01]  /*4e50*/  IMAD.WIDE R16, R25, 0x2, R36 ;  /* 0x0000000219107825 */ /* 0x000fe200078e0224 */
[----:B------:R-:W-:Y:S01]  /*4e60*/  @P3 STG.E.U16 [R12.64], R18 ;  /* 0x000000120c003986 */ /* 0x000fe2000c101504 */
[----:B------:R-:W-:Y:S02]  /*4e70*/  IADD3 R0, R53, 0x15, RZ ;  /* 0x0000001535007810 */ /* 0x000fe40007ffe0ff */
[----:B------:R-:W-:Y:S01]  /*4e80*/  ISETP.LT.AND P3, PT, R52, c[0x0][0x178], !P6 ;  /* 0x00005e0034007a0c */ /* 0x000fe20007761270 */
[----:B------:R1:W-:Y:S01]  /*4e90*/  @P4 STG.E.U16 [R16.64], R9 ;  /* 0x0000000910004986 */ /* 0x0003e2000c101504 */
[----:B------:R-:W-:-:S02]  /*4ea0*/  ISETP.LT.AND P6, PT, R51, c[0x0][0x178], !P6 ;  /* 0x00005e0033007a0c */ /* 0x000fc400077c1270 */
[C---:B------:R-:W-:Y:S02]  /*4eb0*/  IADD3 R29, R25.reuse, c[0x0][0x198], RZ ;  /* 0x00006600191d7a10 */ /* 0x040fe40007ffe0ff */
[----:B0-----:R-:W-:Y:S02]  /*4ec0*/  PRMT R5, R18, 0x7632, R5 ;  /* 0x0000763212057816 */ /* 0x001fe40000000005 */
[----:B------:R-:W-:Y:S01]  /*4ed0*/  ISETP.GE.AND P1, PT, R0, c[0x0][0x17c], PT ;  /* 0x00005f0000007a0c */ /* 0x000fe20003f26270 */
[----:B-1----:R-:W-:Y:S01]  /*4ee0*/  IMAD.WIDE R8, R25, 0x2, R2 ;  /* 0x0000000219087825 */ /* 0x002fe200078e0202 */
[----:B------:R-:W-:Y:S02]  /*4ef0*/  IADD3 R0, R53, 0x16, RZ ;  /* 0x0000001635007810 */ /* 0x000fe40007ffe0ff */
[----:B------:R-:W-:Y:S01]  /*4f00*/  ISETP.LT.AND P4, PT, R52, c[0x0][0x178], !P1 ;  /* 0x00005e0034007a0c */ /* 0x000fe20004f81270 */
[----:B------:R-:W-:Y:S01]  /*4f10*/  IMAD.WIDE R20, R29, 0x2, R36 ;  /* 0x000000021d147825 */ /* 0x000fe200078e0224 */
[----:B------:R0:W-:Y:S01]  /*4f20*/  @P5 STG.E.U16 [R8.64], R5 ;  /* 0x0000000508005986 */ /* 0x0001e2000c101504 */
[----:B------:R-:W-:-:S02]  /*4f30*/  ISETP.GE.AND P2, PT, R0, c[0x0][0x17c], PT ;  /* 0x00005f0000007a0c */ /* 0x000fc40003f46270 */
[----:B------:R-:W-:Y:S01]  /*4f40*/  IADD3 R25, R29, c[0x0][0x198], RZ ;  /* 0x000066001d197a10 */ /* 0x000fe20007ffe0ff */
[----:B------:R1:W-:Y:S01]  /*4f50*/  @P3 STG.E.U16 [R20.64], R10 ;  /* 0x0000000a14003986 */ /* 0x0003e2000c101504 */
[----:B------:R-:W-:Y:S01]  /*4f60*/  ISETP.LT.AND P1, PT, R51, c[0x0][0x178], !P1 ;  /* 0x00005e0033007a0c */ /* 0x000fe20004f21270 */
[----:B0-----:R-:W-:Y:S01]  /*4f70*/  IMAD.WIDE R4, R29, 0x2, R2 ;  /* 0x000000021d047825 */ /* 0x001fe200078e0202 */
[----:B------:R-:W-:-:S04]  /*4f80*/  PRMT R9, R10, 0x7632, R9 ;  /* 0x000076320a097816 */ /* 0x000fc80000000009 */
[----:B------:R0:W-:Y:S01]  /*4f90*/  @P6 STG.E.U16 [R4.64], R26 ;  /* 0x0000001a04006986 */ /* 0x0001e2000c101504 */
[----:B------:R-:W-:Y:S01]  /*4fa0*/  ISETP.LT.AND P6, PT, R52, c[0x0][0x178], !P2 ;  /* 0x00005e0034007a0c */ /* 0x000fe200057c1270 */
[----:B------:R-:W-:Y:S01]  /*4fb0*/  IMAD.WIDE R12, R25, 0x2, R36 ;  /* 0x00000002190c7825 */ /* 0x000fe200078e0224 */
[----:B------:R-:W-:Y:S02]  /*4fc0*/  ISETP.LT.AND P2, PT, R51, c[0x0][0x178], !P2 ;  /* 0x00005e0033007a0c */ /* 0x000fe40005741270 */
[----:B-1----:R-:W-:Y:S02]  /*4fd0*/  IADD3 R21, R25, c[0x0][0x198], RZ ;  /* 0x0000660019157a10 */ /* 0x002fe40007ffe0ff */
[----:B------:R-:W-:Y:S01]  /*4fe0*/  IADD3 R0, R53, 0x17, RZ ;  /* 0x0000001735007810 */ /* 0x000fe20007ffe0ff */
[----:B------:R1:W-:Y:S01]  /*4ff0*/  @P4 STG.E.U16 [R12.64], R9 ;  /* 0x000000090c004986 */ /* 0x0003e2000c101504 */
[----:B------:R-:W-:Y:S01]  /*5000*/  PRMT R14, R26, 0x7632, R14 ;  /* 0x000076321a0e7816 */ /* 0x000fe2000000000e */
[----:B------:R-:W-:Y:S01]  /*5010*/  IMAD.WIDE R16, R21, 0x2, R36 ;  /* 0x0000000215107825 */ /* 0x000fe200078e0224 */
[----:B------:R-:W-:-:S02]  /*5020*/  ISETP.GE.AND P0, PT, R0, c[0x0][0x17c], PT ;  /* 0x00005f0000007a0c */ /* 0x000fc40003f06270 */
[----:B------:R-:W-:Y:S01]  /*5030*/  IADD3 R0, R53, 0x18, RZ ;  /* 0x0000001835007810 */ /* 0x000fe20007ffe0ff */
[----:B0-----:R-:W-:-:S04]  /*5040*/  IMAD.WIDE R4, R21, 0x2, R2 ;  /* 0x0000000215047825 */ /* 0x001fc800078e0202 */
[----:B-1----:R-:W-:Y:S01]  /*5050*/  IMAD.WIDE R8, R25, 0x2, R2 ;  /* 0x0000000219087825 */ /* 0x002fe200078e0202 */
[----:B------:R-:W-:-:S04]  /*5060*/  ISETP.GE.AND P5, PT, R0, c[0x0][0x17c], PT ;  /* 0x00005f0000007a0c */ /* 0x000fc80003fa6270 */
[----:B------:R0:W-:Y:S01]  /*5070*/  @P1 STG.E.U16 [R8.64], R14 ;  /* 0x0000000e08001986 */ /* 0x0001e2000c101504 */
[----:B------:R-:W-:-:S03]  /*5080*/  IADD3 R13, R21, c[0x0][0x198], RZ ;  /* 0x00006600150d7a10 */ /* 0x000fc60007ffe0ff */
[----:B------:R1:W-:Y:S01]  /*5090*/  @P6 STG.E.U16 [R16.64], R6 ;  /* 0x0000000610006986 */ /* 0x0003e2000c101504 */
[C---:B------:R-:W-:Y:S02]  /*50a0*/  ISETP.LT.AND P6, PT, R52.reuse, c[0x0][0x178], !P0 ;  /* 0x00005e0034007a0c */ /* 0x040fe400047c1270 */
[----:B------:R-:W-:Y:S01]  /*50b0*/  ISETP.LT.AND P0, PT, R51, c[0x0][0x178], !P0 ;  /* 0x00005e0033007a0c */ /* 0x000fe20004701270 */
[----:B------:R2:W-:Y:S01]  /*50c0*/  @P2 STG.E.U16 [R4.64], R30 ;  /* 0x0000001e04002986 */ /* 0x0005e2000c101504 */
[----:B------:R-:W-:Y:S02]  /*50d0*/  IADD3 R10, R53, 0x1a, RZ ;  /* 0x0000001a350a7810 */ /* 0x000fe40007ffe0ff */
[----:B------:R-:W-:Y:S02]  /*50e0*/  ISETP.LT.AND P2, PT, R52, c[0x0][0x178], !P5 ;  /* 0x00005e0034007a0c */ /* 0x000fe40006f41270 */
[C---:B------:R-:W-:Y:S01]  /*50f0*/  IADD3 R21, R13.reuse, c[0x0][0x198], RZ ;  /* 0x000066000d157a10 */ /* 0x040fe20007ffe0ff */
[----:B0-----:R-:W-:Y:S01]  /*5100*/  IMAD.WIDE R8, R13, 0x2, R36 ;  /* 0x000000020d087825 */ /* 0x001fe200078e0224 */
[----:B------:R-:W-:-:S02]  /*5110*/  IADD3 R0, R53, 0x19, RZ ;  /* 0x0000001935007810 */ /* 0x000fc40007ffe0ff */
[----:B------:R-:W-:Y:S01]  /*5120*/  ISETP.GE.AND P4, PT, R10, c[0x0][0x17c], PT ;  /* 0x00005f000a007a0c */ /* 0x000fe20003f86270 */
[----:B------:R-:W-:Y:S01]  /*5130*/  IMAD.WIDE R12, R13, 0x2, R2 ;  /* 0x000000020d0c7825 */ /* 0x000fe200078e0202 */
[----:B------:R-:W-:Y:S02]  /*5140*/  PRMT R10, R6, 0x7632, R10 ;  /* 0x00007632060a7816 */ /* 0x000fe4000000000a */
[----:B-1----:R-:W-:Y:S01]  /*5150*/  PRMT R17, R30, 0x7632, R17 ;  /* 0x000076321e117816 */ /* 0x002fe20000000011 */
[----:B--2---:R-:W-:Y:S01]  /*5160*/  IMAD.WIDE R4, R21, 0x2, R36 ;  /* 0x0000000215047825 */ /* 0x004fe200078e0224 */
[----:B------:R-:W-:Y:S01]  /*5170*/  ISETP.GE.AND P3, PT, R0, c[0x0][0x17c], PT ;  /* 0x00005f0000007a0c */ /* 0x000fe20003f66270 */
[----:B------:R-:W-:Y:S01]  /*5180*/  @P6 STG.E.U16 [R8.64], R10 ;  /* 0x0000000a08006986 */ /* 0x000fe2000c101504 */
[----:B------:R-:W-:-:S03]  /*5190*/  ISETP.LT.AND P5, PT, R51, c[0x0][0x178], !P5 ;  /* 0x00005e0033007a0c */ /* 0x000fc60006fa1270 */
[----:B------:R0:W-:Y:S01]  /*51a0*/  @P0 STG.E.U16 [R12.64], R17 ;  /* 0x000000110c000986 */ /* 0x0001e2000c101504 */
[C---:B------:R-:W-:Y:S02]  /*51b0*/  ISETP.LT.AND P0, PT, R52.reuse, c[0x0][0x178], !P3 ;  /* 0x00005e0034007a0c */ /* 0x040fe40005f01270 */
[----:B------:R-:W-:Y:S01]  /*51c0*/  ISETP.LT.AND P3, PT, R51, c[0x0][0x178], !P3 ;  /* 0x00005e0033007a0c */ /* 0x000fe20005f61270 */
[----:B------:R1:W-:Y:S01]  /*51d0*/  @P2 STG.E.U16 [R4.64], R35 ;  /* 0x0000002304002986 */ /* 0x0003e2000c101504 */
[----:B------:R-:W-:Y:S02]  /*51e0*/  ISETP.LT.AND P2, PT, R52, c[0x0][0x178], !P4 ;  /* 0x00005e0034007a0c */ /* 0x000fe40006741270 */
[----:B------:R-:W-:Y:S01]  /*51f0*/  IADD3 R0, R53, 0x1b, RZ ;  /* 0x0000001b35007810 */ /* 0x000fe20007ffe0ff */
[C---:B0-----:R-:W-:Y:S01]  /*5200*/  IMAD.WIDE R16, R21.reuse, 0x2, R2 ;  /* 0x0000000215107825 */ /* 0x041fe200078e0202 */
[----:B------:R-:W-:-:S04]  /*5210*/  IADD3 R21, R21, c[0x0][0x198], RZ ;  /* 0x0000660015157a10 */ /* 0x000fc80007ffe0ff */
[C---:B------:R-:W-:Y:S01]  /*5220*/  IADD3 R25, R21.reuse, c[0x0][0x198], RZ ;  /* 0x0000660015197a10 */ /* 0x040fe20007ffe0ff */
[----:B------:R-:W-:Y:S01]  /*5230*/  IMAD.WIDE R8, R21, 0x2, R36 ;  /* 0x0000000215087825 */ /* 0x000fe200078e0224 */
[----:B------:R-:W-:Y:S02]  /*5240*/  PRMT R14, R35, 0x7632, R14 ;  /* 0x00007632230e7816 */ /* 0x000fe4000000000e */
[----:B------:R-:W-:Y:S01]  /*5250*/  ISETP.GE.AND P1, PT, R0, c[0x0][0x17c], PT ;  /* 0x00005f0000007a0c */ /* 0x000fe20003f26270 */
[----:B-1----:R-:W-:Y:S01]  /*5260*/  IMAD.WIDE R4, R21, 0x2, R2 ;  /* 0x0000000215047825 */ /* 0x002fe200078e0202 */
[----:B------:R-:W-:Y:S02]  /*5270*/  PRMT R18, R23, 0x7632, R18 ;  /* 0x0000763217127816 */ /* 0x000fe40000000012 */
[----:B------:R-:W-:Y:S01]  /*5280*/  IADD3 R0, R53, 0x1c, RZ ;  /* 0x0000001c35007810 */ /* 0x000fe20007ffe0ff */
[----:B------:R-:W-:Y:S01]  /*5290*/  IMAD.WIDE R12, R25, 0x2, R36 ;  /* 0x00000002190c7825 */ /* 0x000fe200078e0224 */
[----:B------:R0:W-:Y:S01]  /*52a0*/  @P5 STG.E.U16 [R16.64], R23 ;  /* 0x0000001710005986 */ /* 0x0001e2000c101504 */
[----:B------:R-:W-:-:S02]  /*52b0*/  ISETP.LT.AND P4, PT, R51, c[0x0][0x178], !P4 ;  /* 0x00005e0033007a0c */ /* 0x000fc40006781270 */
[----:B------:R-:W-:Y:S01]  /*52c0*/  ISETP.GE.AND P6, PT, R0, c[0x0][0x17c], PT ;  /* 0x00005f0000007a0c */ /* 0x000fe20003fc6270 */
[----:B------:R1:W-:Y:S04]  /*52d0*/  @P0 STG.E.U16 [R8.64], R14 ;  /* 0x0000000e08000986 */ /* 0x0003e8000c101504 */
[----:B------:R2:W-:Y:S01]  /*52e0*/  @P3 STG.E.U16 [R4.64], R18 ;  /* 0x0000001204003986 */ /* 0x0005e2000c101504 */
[----:B------:R-:W-:-:S03]  /*52f0*/  ISETP.LT.AND P3, PT, R52, c[0x0][0x178], !P6 ;  /* 0x00005e0034007a0c */ /* 0x000fc60007761270 */
[----:B------:R3:W-:Y:S01]  /*5300*/  @P2 STG.E.U16 [R12.64], R15 ;  /* 0x0000000f0c002986 */ /* 0x0007e2000c101504 */
[----:B------:R-:W-:Y:S02]  /*5310*/  ISETP.LT.AND P2, PT, R52, c[0x0][0x178], !P1 ;  /* 0x00005e0034007a0c */ /* 0x000fe40004f41270 */
[----:B------:R-:W-:Y:S02]  /*5320*/  ISETP.LT.AND P1, PT, R51, c[0x0][0x178], !P1 ;  /* 0x00005e0033007a0c */ /* 0x000fe40004f21270 */
[----:B0-----:R-:W-:Y:S02]  /*5330*/  IADD3 R17, R25, c[0x0][0x198], RZ ;  /* 0x0000660019117a10 */ /* 0x001fe40007ffe0ff */
[----:B------:R-:W-:Y:S02]  /*5340*/  IADD3 R6, R53, 0x1d, RZ ;  /* 0x0000001d35067810 */ /* 0x000fe40007ffe0ff */
[----:B------:R-:W-:Y:S01]  /*5350*/  IADD3 R21, R17, c[0x0][0x198], RZ ;  /* 0x0000660011157a10 */ /* 0x000fe20007ffe0ff */
[----:B-1----:R-:W-:Y:S01]  /*5360*/  IMAD.WIDE R8, R25, 0x2, R2 ;  /* 0x0000000219087825 */ /* 0x002fe200078e0202 */
[----:B------:R-:W-:-:S02]  /*5370*/  IADD3 R0, R53, 0x1e, RZ ;  /* 0x0000001e35007810 */ /* 0x000fc40007ffe0ff */
[----:B------:R-:W-:Y:S01]  /*5380*/  ISETP.GE.AND P5, PT, R6, c[0x0][0x17c], PT ;  /* 0x00005f0006007a0c */ /* 0x000fe20003fa6270 */
[----:B--2---:R-:W-:Y:S01]  /*5390*/  IMAD.WIDE R4, R17, 0x2, R36 ;  /* 0x0000000211047825 */ /* 0x004fe200078e0224 */
[----:B------:R-:W-:Y:S02]  /*53a0*/  PRMT R6, R15, 0x7632, R6 ;  /* 0x000076320f067816 */ /* 0x000fe40000000006 */
[----:B------:R-:W-:Y:S01]  /*53b0*/  PRMT R10, R19, 0x7632, R10 ;  /* 0x00007632130a7816 */ /* 0x000fe2000000000a */
[----:B---3--:R-:W-:Y:S01]  /*53c0*/  IMAD.WIDE R12, R17, 0x2, R2 ;  /* 0x00000002110c7825 */ /* 0x008fe200078e0202 */
[----:B------:R-:W-:Y:S01]  /*53d0*/  ISETP.GE.AND P0, PT, R0, c[0x0][0x17c], PT ;  /* 0x00005f0000007a0c */ /* 0x000fe20003f06270 */
[----:B------:R0:W-:Y:S02]  /*53e0*/  @P4 STG.E.U16 [R8.64], R19 ;  /* 0x0000001308004986 */ /* 0x0001e4000c101504 */
[----:B------:R-:W-:Y:S01]  /*53f0*/  IMAD.WIDE R14, R21, 0x2, R36 ;  /* 0x00000002150e7825 */ /* 0x000fe200078e0224 */
[----:B------:R-:W-:Y:S01]  /*5400*/  IADD3 R0, R53, 0x1f, RZ ;  /* 0x0000001f35007810 */ /* 0x000fe20007ffe0ff */
[----:B------:R1:W-:Y:S01]  /*5410*/  @P2 STG.E.U16 [R4.64], R6 ;  /* 0x0000000604002986 */ /* 0x0003e2000c101504 */
[----:B------:R-:W-:-:S02]  /*5420*/  ISETP.LT.AND P6, PT, R51, c[0x0][0x178], !P6 ;  /* 0x00005e0033007a0c */ /* 0x000fc400077c1270 */
[----:B------:R-:W-:Y:S01]  /*5430*/  IADD3 R17, R21, c[0x0][0x198], RZ ;  /* 0x0000660015117a10 */ /* 0x000fe20007ffe0ff */
[----:B------:R-:W-:Y:S01]  /*5440*/  @P1 STG.E.U16 [R12.64], R10 ;  /* 0x0000000a0c001986 */ /* 0x000fe2000c101504 */
[----:B------:R-:W-:-:S03]  /*5450*/  ISETP.GE.AND P4, PT, R0, c[0x0][0x17c], PT ;  /* 0x00005f0000007a0c */ /* 0x000fc60003f86270 */
[----:B------:R2:W-:Y:S01]  /*5460*/  @P3 STG.E.U16 [R14.64], R11 ;  /* 0x0000000b0e003986 */ /* 0x0005e2000c101504 */
[C---:B------:R-:W-:Y:S02]  /*5470*/  ISETP.LT.AND P3, PT, R52.reuse, c[0x0][0x178], !P5 ;  /* 0x00005e0034007a0c */ /* 0x040fe40006f61270 */
[C---:B------:R-:W-:Y:S02]  /*5480*/  ISETP.LT.AND P5, PT, R51.reuse, c[0x0][0x178], !P5 ;  /* 0x00005e0033007a0c */ /* 0x040fe40006fa1270 */
[C---:B------:R-:W-:Y:S02]  /*5490*/  ISETP.LT.AND P2, PT, R52.reuse, c[0x0][0x178], !P0 ;  /* 0x00005e0034007a0c */ /* 0x040fe40004741270 */
[----:B------:R-:W-:Y:S02]  /*54a0*/  ISETP.LT.AND P0, PT, R51, c[0x0][0x178], !P0 ;  /* 0x00005e0033007a0c */ /* 0x000fe40004701270 */
[----:B0-----:R-:W-:Y:S02]  /*54b0*/  IADD3 R19, R17, c[0x0][0x198], RZ ;  /* 0x0000660011137a10 */ /* 0x001fe40007ffe0ff */
[----:B------:R-:W-:Y:S01]  /*54c0*/  ISETP.LT.AND P1, PT, R52, c[0x0][0x178], !P4 ;  /* 0x00005e0034007a0c */ /* 0x000fe20006721270 */
[----:B-1----:R-:W-:Y:S01]  /*54d0*/  IMAD.WIDE R4, R21, 0x2, R2 ;  /* 0x0000000215047825 */ /* 0x002fe200078e0202 */
[----:B------:R-:W-:-:S02]  /*54e0*/  ISETP.LT.AND P4, PT, R51, c[0x0][0x178], !P4 ;  /* 0x00005e0033007a0c */ /* 0x000fc40006781270 */
[----:B------:R-:W-:Y:S01]  /*54f0*/  IADD3 R21, R19, c[0x0][0x198], RZ ;  /* 0x0000660013157a10 */ /* 0x000fe20007ffe0ff */
[----:B------:R-:W-:Y:S01]  /*5500*/  IMAD.WIDE R8, R17, 0x2, R36 ;  /* 0x0000000211087825 */ /* 0x000fe200078e0224 */
[----:B------:R-:W-:Y:S02]  /*5510*/  PRMT R0, R11, 0x7632, R0 ;  /* 0x000076320b007816 */ /* 0x000fe40000000000 */
[----:B------:R-:W-:Y:S01]  /*5520*/  PRMT R6, R27, 0x7632, R6 ;  /* 0x000076321b067816 */ /* 0x000fe20000000006 */
[----:B--2---:R-:W-:Y:S01]  /*5530*/  IMAD.WIDE R10, R17, 0x2, R2 ;  /* 0x00000002110a7825 */ /* 0x004fe200078e0202 */
[----:B------:R0:W-:Y:S01]  /*5540*/  @P6 STG.E.U16 [R4.64], R27 ;  /* 0x0000001b04006986 */ /* 0x0001e2000c101504 */
[----:B------:R-:W-:Y:S02]  /*5550*/  PRMT R18, R7, 0x7632, R18 ;  /* 0x0000763207127816 */ /* 0x000fe40000000012 */
[C---:B------:R-:W-:Y:S01]  /*5560*/  IMAD.WIDE R12, R19.reuse, 0x2, R36 ;  /* 0x00000002130c7825 */ /* 0x040fe200078e0224 */
[----:B------:R0:W-:Y:S03]  /*5570*/  @P3 STG.E.U16 [R8.64], R0 ;  /* 0x0000000008003986 */ /* 0x0001e6000c101504 */
[----:B------:R-:W-:Y:S01]  /*5580*/  IMAD.WIDE R14, R19, 0x2, R2 ;  /* 0x00000002130e7825 */ /* 0x000fe200078e0202 */
[----:B------:R0:W-:Y:S03]  /*5590*/  @P5 STG.E.U16 [R10.64], R6 ;  /* 0x000000060a005986 */ /* 0x0001e6000c101504 */
[C---:B------:R-:W-:Y:S01]  /*55a0*/  IMAD.WIDE R36, R21.reuse, 0x2, R36 ;  /* 0x0000000215247825 */ /* 0x040fe200078e0224 */
[----:B------:R0:W-:Y:S04]  /*55b0*/  @P2 STG.E.U16 [R12.64], R7 ;  /* 0x000000070c002986 */ /* 0x0001e8000c101504 */
[----:B------:R0:W-:Y:S01]  /*55c0*/  @P0 STG.E.U16 [R14.64], R31 ;  /* 0x0000001f0e000986 */ /* 0x0001e2000c101504 */
[----:B------:R-:W-:-:S03]  /*55d0*/  IMAD.WIDE R2, R21, 0x2, R2 ;  /* 0x0000000215027825 */ /* 0x000fc600078e0202 */
[----:B------:R0:W-:Y:S01]  /*55e0*/  @P1 STG.E.U16 [R36.64], R18 ;  /* 0x0000001224001986 */ /* 0x0001e2000c101504 */
[----:B------:R-:W-:Y:S05]  /*55f0*/  @!P4 EXIT ;  /* 0x000000000000c94d */ /* 0x000fea0003800000 */
[----:B0-----:R-:W-:-:S05]  /*5600*/  PRMT R31, R31, 0x7632, R31 ;  /* 0x000076321f1f7816 */ /* 0x001fca000000001f */
[----:B------:R-:W-:Y:S01]  /*5610*/  STG.E.U16 [R2.64], R31 ;  /* 0x0000001f02007986 */ /* 0x000fe2000c101504 */
[----:B------:R-:W-:Y:S05]  /*5620*/  EXIT ;  /* 0x000000000000794d */ /* 0x000fea0003800000 */
.L_x_4:
[----:B------:R-:W-:-:S00]  /*5630*/  BRA `(.L_x_4) ;  /* 0xfffffff000007947 */ /* 0x000fc0000383ffff */
[----:B------:R-:W-:-:S00]  /*5640*/  NOP ;  /* 0x0000000000007918 */ /* 0x000fc00000000000 */
        /* <DEDUP_REMOVED lines=11> */
.L_x_5:


//--------------------- .nv.shared.matmul_kernel  --------------------------
	.section	.nv.shared.matmul_kernel,"aw",@nobits
	.sectionflags	@""
	.align	16
